//
// Generated by NVIDIA NVVM Compiler
//
// Compiler Build ID: CL-36424714
// Cuda compilation tools, release 13.0, V13.0.88
// Based on NVVM 20.0.0
//

.version 9.0
.target sm_100
.address_size 64

	// .globl	_Z18calc_contributionsPfS_S_S_S_S_S_
.const .align 4 .u32 WIDTH;
.const .align 4 .u32 HEIGHT;
.global .align 4 .b8 __cudart_i2opi_f[24] = {65, 144, 67, 60, 153, 149, 98, 219, 192, 221, 52, 245, 209, 87, 39, 252, 41, 21, 68, 78, 110, 131, 249, 162};

.visible .entry _Z18calc_contributionsPfS_S_S_S_S_S_(
	.param .u64 .ptr .align 1 _Z18calc_contributionsPfS_S_S_S_S_S__param_0,
	.param .u64 .ptr .align 1 _Z18calc_contributionsPfS_S_S_S_S_S__param_1,
	.param .u64 .ptr .align 1 _Z18calc_contributionsPfS_S_S_S_S_S__param_2,
	.param .u64 .ptr .align 1 _Z18calc_contributionsPfS_S_S_S_S_S__param_3,
	.param .u64 .ptr .align 1 _Z18calc_contributionsPfS_S_S_S_S_S__param_4,
	.param .u64 .ptr .align 1 _Z18calc_contributionsPfS_S_S_S_S_S__param_5,
	.param .u64 .ptr .align 1 _Z18calc_contributionsPfS_S_S_S_S_S__param_6
)
{
	.local .align 4 .b8 	__local_depot0[28];
	.reg .b64 	%SP;
	.reg .b64 	%SPL;
	.reg .pred 	%p<35>;
	.reg .b32 	%r<173>;
	.reg .b32 	%f<127>;
	.reg .b64 	%rd<135>;
	.reg .b64 	%fd<9>;

	mov.u64 	%SPL, __local_depot0;
	ld.param.u64 	%rd40, [_Z18calc_contributionsPfS_S_S_S_S_S__param_0];
	ld.param.u64 	%rd41, [_Z18calc_contributionsPfS_S_S_S_S_S__param_1];
	ld.param.u64 	%rd42, [_Z18calc_contributionsPfS_S_S_S_S_S__param_2];
	ld.param.u64 	%rd37, [_Z18calc_contributionsPfS_S_S_S_S_S__param_4];
	ld.param.u64 	%rd39, [_Z18calc_contributionsPfS_S_S_S_S_S__param_6];
	cvta.to.global.u64 	%rd1, %rd42;
	cvta.to.global.u64 	%rd2, %rd40;
	cvta.to.global.u64 	%rd43, %rd41;
	add.u64 	%rd3, %SPL, 0;
	mov.u32 	%r52, %ctaid.x;
	mov.u32 	%r53, %ctaid.y;
	add.s32 	%r1, %r53, 1;
	ld.const.u32 	%r54, [WIDTH];
	add.s32 	%r2, %r54, 2;
	mad.lo.s32 	%r55, %r2, %r53, %r2;
	cvt.s64.s32 	%rd4, %r55;
	cvt.u64.u32 	%rd5, %r52;
	add.s64 	%rd6, %rd4, %rd5;
	shl.b64 	%rd45, %rd6, 2;
	add.s64 	%rd46, %rd43, %rd45;
	ld.global.f32 	%f21, [%rd46+4];
	add.f32 	%f22, %f21, %f21;
	mul.f32 	%f1, %f22, 0f40490FDB;
	add.s64 	%rd7, %rd2, %rd45;
	ld.global.f32 	%f2, [%rd7+4];
	mul.f32 	%f23, %f1, 0f3F22F983;
	cvt.rni.s32.f32 	%r172, %f23;
	cvt.rn.f32.s32 	%f24, %r172;
	fma.rn.f32 	%f25, %f24, 0fBFC90FDA, %f1;
	fma.rn.f32 	%f26, %f24, 0fB3A22168, %f25;
	fma.rn.f32 	%f126, %f24, 0fA7C234C5, %f26;
	abs.f32 	%f4, %f1;
	setp.ltu.f32 	%p1, %f4, 0f47CE4780;
	mov.u32 	%r160, %r172;
	mov.f32 	%f123, %f126;
	@%p1 bra 	$L__BB0_8;
	setp.neu.f32 	%p2, %f4, 0f7F800000;
	@%p2 bra 	$L__BB0_3;
	mov.f32 	%f29, 0f00000000;
	mul.rn.f32 	%f123, %f1, %f29;
	mov.b32 	%r160, 0;
	bra.uni 	$L__BB0_8;
$L__BB0_3:
	mov.b32 	%r4, %f1;
	mov.b64 	%rd125, 0;
	mov.b32 	%r157, 0;
	mov.u64 	%rd123, __cudart_i2opi_f;
	shl.b32 	%r58, %r4, 8;
	or.b32  	%r59, %r58, -2147483648;
	mov.u64 	%rd124, %rd3;
$L__BB0_4:
	.pragma "nounroll";
	ld.global.nc.u32 	%r57, [%rd123];
	mad.wide.u32 	%rd49, %r57, %r59, %rd125;
	shr.u64 	%rd125, %rd49, 32;
	st.local.u32 	[%rd124], %rd49;
	add.s32 	%r157, %r157, 1;
	add.s64 	%rd124, %rd124, 4;
	add.s64 	%rd123, %rd123, 4;
	setp.ne.s32 	%p3, %r157, 6;
	@%p3 bra 	$L__BB0_4;
	shr.u32 	%r60, %r4, 23;
	st.local.u32 	[%rd3+24], %rd125;
	and.b32  	%r7, %r60, 31;
	and.b32  	%r61, %r60, 224;
	add.s32 	%r62, %r61, -128;
	shr.u32 	%r63, %r62, 5;
	mul.wide.u32 	%rd50, %r63, 4;
	sub.s64 	%rd14, %rd3, %rd50;
	ld.local.u32 	%r158, [%rd14+24];
	ld.local.u32 	%r159, [%rd14+20];
	setp.eq.s32 	%p4, %r7, 0;
	@%p4 bra 	$L__BB0_7;
	shf.l.wrap.b32 	%r158, %r159, %r158, %r7;
	ld.local.u32 	%r64, [%rd14+16];
	shf.l.wrap.b32 	%r159, %r64, %r159, %r7;
$L__BB0_7:
	shr.u32 	%r65, %r158, 30;
	shf.l.wrap.b32 	%r66, %r159, %r158, 2;
	shl.b32 	%r67, %r159, 2;
	shr.u32 	%r68, %r66, 31;
	add.s32 	%r69, %r68, %r65;
	neg.s32 	%r70, %r69;
	setp.lt.s32 	%p5, %r4, 0;
	selp.b32 	%r160, %r70, %r69, %p5;
	xor.b32  	%r71, %r66, %r4;
	shr.s32 	%r72, %r66, 31;
	xor.b32  	%r73, %r72, %r66;
	xor.b32  	%r74, %r72, %r67;
	cvt.u64.u32 	%rd51, %r73;
	shl.b64 	%rd52, %rd51, 32;
	cvt.u64.u32 	%rd53, %r74;
	or.b64  	%rd54, %rd52, %rd53;
	cvt.rn.f64.s64 	%fd1, %rd54;
	mul.f64 	%fd2, %fd1, 0d3BF921FB54442D19;
	cvt.rn.f32.f64 	%f27, %fd2;
	neg.f32 	%f28, %f27;
	setp.lt.s32 	%p6, %r71, 0;
	selp.f32 	%f123, %f28, %f27, %p6;
$L__BB0_8:
	setp.ltu.f32 	%p7, %f4, 0f47CE4780;
	mul.rn.f32 	%f30, %f123, %f123;
	and.b32  	%r76, %r160, 1;
	setp.eq.b32 	%p8, %r76, 1;
	selp.f32 	%f31, 0f3F800000, %f123, %p8;
	fma.rn.f32 	%f32, %f30, %f31, 0f00000000;
	fma.rn.f32 	%f33, %f30, 0f37CBAC00, 0fBAB607ED;
	selp.f32 	%f34, %f33, 0fB94D4153, %p8;
	selp.f32 	%f35, 0f3D2AAABB, 0f3C0885E4, %p8;
	fma.rn.f32 	%f36, %f34, %f30, %f35;
	selp.f32 	%f37, 0fBEFFFFFF, 0fBE2AAAA8, %p8;
	fma.rn.f32 	%f38, %f36, %f30, %f37;
	fma.rn.f32 	%f39, %f38, %f32, %f31;
	and.b32  	%r77, %r160, 2;
	setp.eq.s32 	%p9, %r77, 0;
	mov.f32 	%f40, 0f00000000;
	sub.f32 	%f41, %f40, %f39;
	selp.f32 	%f8, %f39, %f41, %p9;
	mov.u32 	%r164, %r172;
	mov.f32 	%f124, %f126;
	@%p7 bra 	$L__BB0_16;
	setp.neu.f32 	%p10, %f4, 0f7F800000;
	@%p10 bra 	$L__BB0_11;
	mov.f32 	%f44, 0f00000000;
	mul.rn.f32 	%f124, %f1, %f44;
	mov.b32 	%r164, 0;
	bra.uni 	$L__BB0_16;
$L__BB0_11:
	mov.b32 	%r16, %f1;
	mov.b64 	%rd128, 0;
	mov.b32 	%r161, 0;
	mov.u64 	%rd126, __cudart_i2opi_f;
	shl.b32 	%r80, %r16, 8;
	or.b32  	%r81, %r80, -2147483648;
	mov.u64 	%rd127, %rd3;
$L__BB0_12:
	.pragma "nounroll";
	ld.global.nc.u32 	%r79, [%rd126];
	mad.wide.u32 	%rd57, %r79, %r81, %rd128;
	shr.u64 	%rd128, %rd57, 32;
	st.local.u32 	[%rd127], %rd57;
	add.s32 	%r161, %r161, 1;
	add.s64 	%rd127, %rd127, 4;
	add.s64 	%rd126, %rd126, 4;
	setp.ne.s32 	%p11, %r161, 6;
	@%p11 bra 	$L__BB0_12;
	shr.u32 	%r82, %r16, 23;
	st.local.u32 	[%rd3+24], %rd128;
	and.b32  	%r19, %r82, 31;
	and.b32  	%r83, %r82, 224;
	add.s32 	%r84, %r83, -128;
	shr.u32 	%r85, %r84, 5;
	mul.wide.u32 	%rd58, %r85, 4;
	sub.s64 	%rd21, %rd3, %rd58;
	ld.local.u32 	%r162, [%rd21+24];
	ld.local.u32 	%r163, [%rd21+20];
	setp.eq.s32 	%p12, %r19, 0;
	@%p12 bra 	$L__BB0_15;
	shf.l.wrap.b32 	%r162, %r163, %r162, %r19;
	ld.local.u32 	%r86, [%rd21+16];
	shf.l.wrap.b32 	%r163, %r86, %r163, %r19;
$L__BB0_15:
	shr.u32 	%r87, %r162, 30;
	shf.l.wrap.b32 	%r88, %r163, %r162, 2;
	shl.b32 	%r89, %r163, 2;
	shr.u32 	%r90, %r88, 31;
	add.s32 	%r91, %r90, %r87;
	neg.s32 	%r92, %r91;
	setp.lt.s32 	%p13, %r16, 0;
	selp.b32 	%r164, %r92, %r91, %p13;
	xor.b32  	%r93, %r88, %r16;
	shr.s32 	%r94, %r88, 31;
	xor.b32  	%r95, %r94, %r88;
	xor.b32  	%r96, %r94, %r89;
	cvt.u64.u32 	%rd59, %r95;
	shl.b64 	%rd60, %rd59, 32;
	cvt.u64.u32 	%rd61, %r96;
	or.b64  	%rd62, %rd60, %rd61;
	cvt.rn.f64.s64 	%fd3, %rd62;
	mul.f64 	%fd4, %fd3, 0d3BF921FB54442D19;
	cvt.rn.f32.f64 	%f42, %fd4;
	neg.f32 	%f43, %f42;
	setp.lt.s32 	%p14, %r93, 0;
	selp.f32 	%f124, %f43, %f42, %p14;
$L__BB0_16:
	add.s32 	%r98, %r164, 1;
	mul.rn.f32 	%f45, %f124, %f124;
	and.b32  	%r99, %r164, 1;
	setp.eq.b32 	%p16, %r99, 1;
	selp.f32 	%f46, %f124, 0f3F800000, %p16;
	fma.rn.f32 	%f47, %f45, %f46, 0f00000000;
	fma.rn.f32 	%f48, %f45, 0f37CBAC00, 0fBAB607ED;
	selp.f32 	%f49, 0fB94D4153, %f48, %p16;
	selp.f32 	%f50, 0f3C0885E4, 0f3D2AAABB, %p16;
	fma.rn.f32 	%f51, %f49, %f45, %f50;
	selp.f32 	%f52, 0fBE2AAAA8, 0fBEFFFFFF, %p16;
	fma.rn.f32 	%f53, %f51, %f45, %f52;
	fma.rn.f32 	%f54, %f53, %f47, %f46;
	and.b32  	%r100, %r98, 2;
	setp.eq.s32 	%p17, %r100, 0;
	mov.f32 	%f55, 0f00000000;
	sub.f32 	%f56, %f55, %f54;
	selp.f32 	%f57, %f54, %f56, %p17;
	mul.f32 	%f12, %f2, %f57;
	shl.b64 	%rd63, %rd6, 2;
	add.s64 	%rd64, %rd1, %rd63;
	ld.global.f32 	%f13, [%rd64+4];
	mov.u32 	%r168, %r172;
	mov.f32 	%f125, %f126;
	@%p7 bra 	$L__BB0_24;
	setp.neu.f32 	%p18, %f4, 0f7F800000;
	@%p18 bra 	$L__BB0_19;
	mov.f32 	%f60, 0f00000000;
	mul.rn.f32 	%f125, %f1, %f60;
	mov.b32 	%r168, 0;
	bra.uni 	$L__BB0_24;
$L__BB0_19:
	mov.b32 	%r28, %f1;
	mov.b64 	%rd131, 0;
	mov.b32 	%r165, 0;
	mov.u64 	%rd129, __cudart_i2opi_f;
	shl.b32 	%r103, %r28, 8;
	or.b32  	%r104, %r103, -2147483648;
	mov.u64 	%rd130, %rd3;
$L__BB0_20:
	.pragma "nounroll";
	ld.global.nc.u32 	%r102, [%rd129];
	mad.wide.u32 	%rd67, %r102, %r104, %rd131;
	shr.u64 	%rd131, %rd67, 32;
	st.local.u32 	[%rd130], %rd67;
	add.s32 	%r165, %r165, 1;
	add.s64 	%rd130, %rd130, 4;
	add.s64 	%rd129, %rd129, 4;
	setp.ne.s32 	%p19, %r165, 6;
	@%p19 bra 	$L__BB0_20;
	shr.u32 	%r105, %r28, 23;
	st.local.u32 	[%rd3+24], %rd131;
	and.b32  	%r31, %r105, 31;
	and.b32  	%r106, %r105, 224;
	add.s32 	%r107, %r106, -128;
	shr.u32 	%r108, %r107, 5;
	mul.wide.u32 	%rd68, %r108, 4;
	sub.s64 	%rd28, %rd3, %rd68;
	ld.local.u32 	%r166, [%rd28+24];
	ld.local.u32 	%r167, [%rd28+20];
	setp.eq.s32 	%p20, %r31, 0;
	@%p20 bra 	$L__BB0_23;
	shf.l.wrap.b32 	%r166, %r167, %r166, %r31;
	ld.local.u32 	%r109, [%rd28+16];
	shf.l.wrap.b32 	%r167, %r109, %r167, %r31;
$L__BB0_23:
	shr.u32 	%r110, %r166, 30;
	shf.l.wrap.b32 	%r111, %r167, %r166, 2;
	shl.b32 	%r112, %r167, 2;
	shr.u32 	%r113, %r111, 31;
	add.s32 	%r114, %r113, %r110;
	neg.s32 	%r115, %r114;
	setp.lt.s32 	%p21, %r28, 0;
	selp.b32 	%r168, %r115, %r114, %p21;
	xor.b32  	%r116, %r111, %r28;
	shr.s32 	%r117, %r111, 31;
	xor.b32  	%r118, %r117, %r111;
	xor.b32  	%r119, %r117, %r112;
	cvt.u64.u32 	%rd69, %r118;
	shl.b64 	%rd70, %rd69, 32;
	cvt.u64.u32 	%rd71, %r119;
	or.b64  	%rd72, %rd70, %rd71;
	cvt.rn.f64.s64 	%fd5, %rd72;
	mul.f64 	%fd6, %fd5, 0d3BF921FB54442D19;
	cvt.rn.f32.f64 	%f58, %fd6;
	neg.f32 	%f59, %f58;
	setp.lt.s32 	%p22, %r116, 0;
	selp.f32 	%f125, %f59, %f58, %p22;
$L__BB0_24:
	mul.rn.f32 	%f61, %f125, %f125;
	and.b32  	%r121, %r168, 1;
	setp.eq.b32 	%p24, %r121, 1;
	selp.f32 	%f62, 0f3F800000, %f125, %p24;
	fma.rn.f32 	%f63, %f61, %f62, 0f00000000;
	fma.rn.f32 	%f64, %f61, 0f37CBAC00, 0fBAB607ED;
	selp.f32 	%f65, %f64, 0fB94D4153, %p24;
	selp.f32 	%f66, 0f3D2AAABB, 0f3C0885E4, %p24;
	fma.rn.f32 	%f67, %f65, %f61, %f66;
	selp.f32 	%f68, 0fBEFFFFFF, 0fBE2AAAA8, %p24;
	fma.rn.f32 	%f69, %f67, %f61, %f68;
	fma.rn.f32 	%f70, %f69, %f63, %f62;
	and.b32  	%r122, %r168, 2;
	setp.eq.s32 	%p25, %r122, 0;
	mov.f32 	%f71, 0f00000000;
	sub.f32 	%f72, %f71, %f70;
	selp.f32 	%f17, %f70, %f72, %p25;
	@%p7 bra 	$L__BB0_32;
	setp.neu.f32 	%p26, %f4, 0f7F800000;
	@%p26 bra 	$L__BB0_27;
	mov.f32 	%f75, 0f00000000;
	mul.rn.f32 	%f126, %f1, %f75;
	mov.b32 	%r172, 0;
	bra.uni 	$L__BB0_32;
$L__BB0_27:
	mov.b32 	%r40, %f1;
	mov.b64 	%rd134, 0;
	mov.b32 	%r169, 0;
	mov.u64 	%rd132, __cudart_i2opi_f;
	shl.b32 	%r125, %r40, 8;
	or.b32  	%r126, %r125, -2147483648;
	mov.u64 	%rd133, %rd3;
$L__BB0_28:
	.pragma "nounroll";
	ld.global.nc.u32 	%r124, [%rd132];
	mad.wide.u32 	%rd75, %r124, %r126, %rd134;
	shr.u64 	%rd134, %rd75, 32;
	st.local.u32 	[%rd133], %rd75;
	add.s32 	%r169, %r169, 1;
	add.s64 	%rd133, %rd133, 4;
	add.s64 	%rd132, %rd132, 4;
	setp.ne.s32 	%p27, %r169, 6;
	@%p27 bra 	$L__BB0_28;
	shr.u32 	%r127, %r40, 23;
	st.local.u32 	[%rd3+24], %rd134;
	and.b32  	%r43, %r127, 31;
	and.b32  	%r128, %r127, 224;
	add.s32 	%r129, %r128, -128;
	shr.u32 	%r130, %r129, 5;
	mul.wide.u32 	%rd76, %r130, 4;
	sub.s64 	%rd35, %rd3, %rd76;
	ld.local.u32 	%r170, [%rd35+24];
	ld.local.u32 	%r171, [%rd35+20];
	setp.eq.s32 	%p28, %r43, 0;
	@%p28 bra 	$L__BB0_31;
	shf.l.wrap.b32 	%r170, %r171, %r170, %r43;
	ld.local.u32 	%r131, [%rd35+16];
	shf.l.wrap.b32 	%r171, %r131, %r171, %r43;
$L__BB0_31:
	shr.u32 	%r132, %r170, 30;
	shf.l.wrap.b32 	%r133, %r171, %r170, 2;
	shl.b32 	%r134, %r171, 2;
	shr.u32 	%r135, %r133, 31;
	add.s32 	%r136, %r135, %r132;
	neg.s32 	%r137, %r136;
	setp.lt.s32 	%p29, %r40, 0;
	selp.b32 	%r172, %r137, %r136, %p29;
	xor.b32  	%r138, %r133, %r40;
	shr.s32 	%r139, %r133, 31;
	xor.b32  	%r140, %r139, %r133;
	xor.b32  	%r141, %r139, %r134;
	cvt.u64.u32 	%rd77, %r140;
	shl.b64 	%rd78, %rd77, 32;
	cvt.u64.u32 	%rd79, %r141;
	or.b64  	%rd80, %rd78, %rd79;
	cvt.rn.f64.s64 	%fd7, %rd80;
	mul.f64 	%fd8, %fd7, 0d3BF921FB54442D19;
	cvt.rn.f32.f64 	%f73, %fd8;
	neg.f32 	%f74, %f73;
	setp.lt.s32 	%p30, %r138, 0;
	selp.f32 	%f126, %f74, %f73, %p30;
$L__BB0_32:
	ld.param.u64 	%rd122, [_Z18calc_contributionsPfS_S_S_S_S_S__param_5];
	ld.param.u64 	%rd121, [_Z18calc_contributionsPfS_S_S_S_S_S__param_3];
	mul.f32 	%f76, %f2, %f8;
	cvta.to.global.u64 	%rd81, %rd121;
	cvta.to.global.u64 	%rd82, %rd122;
	cvta.to.global.u64 	%rd83, %rd37;
	cvta.to.global.u64 	%rd84, %rd39;
	add.s32 	%r143, %r172, 1;
	mul.rn.f32 	%f77, %f126, %f126;
	and.b32  	%r144, %r172, 1;
	setp.eq.b32 	%p31, %r144, 1;
	selp.f32 	%f78, %f126, 0f3F800000, %p31;
	fma.rn.f32 	%f79, %f77, %f78, 0f00000000;
	fma.rn.f32 	%f80, %f77, 0f37CBAC00, 0fBAB607ED;
	selp.f32 	%f81, 0fB94D4153, %f80, %p31;
	selp.f32 	%f82, 0f3C0885E4, 0f3D2AAABB, %p31;
	fma.rn.f32 	%f83, %f81, %f77, %f82;
	selp.f32 	%f84, 0fBE2AAAA8, 0fBEFFFFFF, %p31;
	fma.rn.f32 	%f85, %f83, %f77, %f84;
	fma.rn.f32 	%f86, %f85, %f79, %f78;
	and.b32  	%r145, %r143, 2;
	setp.eq.s32 	%p32, %r145, 0;
	mov.f32 	%f87, 0f00000000;
	sub.f32 	%f88, %f87, %f86;
	selp.f32 	%f89, %f86, %f88, %p32;
	neg.f32 	%f90, %f17;
	mul.f32 	%f91, %f13, %f90;
	neg.f32 	%f92, %f89;
	mul.f32 	%f93, %f13, %f92;
	setp.gt.f32 	%p33, %f76, 0f00000000;
	selp.b32 	%r146, 1, -1, %p33;
	setp.gt.f32 	%p34, %f12, 0f00000000;
	selp.b32 	%r147, 1, -1, %p34;
	selp.b64 	%rd85, 1, -1, %p33;
	add.s64 	%rd86, %rd6, %rd85;
	mul.wide.s32 	%rd87, %r146, 4;
	add.s64 	%rd88, %rd7, %rd87;
	ld.global.f32 	%f94, [%rd88+4];
	mov.f32 	%f95, 0f3F800000;
	sub.f32 	%f96, %f95, %f94;
	mul.f32 	%f97, %f76, %f96;
	add.s32 	%r148, %r147, %r1;
	mul.lo.s32 	%r149, %r2, %r148;
	cvt.s64.s32 	%rd89, %r149;
	add.s64 	%rd90, %rd89, %rd5;
	shl.b64 	%rd91, %rd90, 2;
	add.s64 	%rd92, %rd2, %rd91;
	ld.global.f32 	%f98, [%rd92+4];
	sub.f32 	%f99, %f95, %f98;
	mul.f32 	%f100, %f12, %f99;
	mul.f32 	%f101, %f100, 0f3E800000;
	sub.s64 	%rd93, %rd5, %rd85;
	add.s64 	%rd94, %rd93, %rd4;
	shl.b64 	%rd95, %rd94, 2;
	add.s64 	%rd96, %rd1, %rd95;
	ld.global.f32 	%f102, [%rd96+4];
	sub.f32 	%f103, %f95, %f102;
	mul.f32 	%f104, %f91, %f103;
	sub.s32 	%r150, %r1, %r147;
	mul.lo.s32 	%r151, %r2, %r150;
	cvt.s64.s32 	%rd97, %r151;
	add.s64 	%rd98, %rd97, %rd5;
	shl.b64 	%rd99, %rd98, 2;
	add.s64 	%rd100, %rd1, %rd99;
	ld.global.f32 	%f105, [%rd100+4];
	sub.f32 	%f106, %f95, %f105;
	mul.f32 	%f107, %f93, %f106;
	mul.f32 	%f108, %f107, 0f3E800000;
	mul.f32 	%f109, %f104, 0f3E800000;
	mul.f32 	%f110, %f97, 0f3E800000;
	shl.b64 	%rd101, %rd86, 2;
	add.s64 	%rd102, %rd81, %rd101;
	atom.global.add.f32 	%f111, [%rd102+4], %f110;
	ld.const.u32 	%r152, [WIDTH];
	add.s32 	%r153, %r152, 2;
	mul.lo.s32 	%r154, %r153, %r1;
	cvt.s64.s32 	%rd103, %r154;
	add.s64 	%rd104, %rd103, %rd5;
	shl.b64 	%rd105, %rd104, 2;
	add.s64 	%rd106, %rd81, %rd105;
	neg.f32 	%f112, %f110;
	atom.global.add.f32 	%f113, [%rd106+4], %f112;
	add.s64 	%rd107, %rd93, %rd103;
	shl.b64 	%rd108, %rd107, 2;
	add.s64 	%rd109, %rd82, %rd108;
	atom.global.add.f32 	%f114, [%rd109+4], %f109;
	add.s64 	%rd110, %rd82, %rd105;
	neg.f32 	%f115, %f109;
	atom.global.add.f32 	%f116, [%rd110+4], %f115;
	mul.lo.s32 	%r155, %r153, %r148;
	cvt.s64.s32 	%rd111, %r155;
	add.s64 	%rd112, %rd111, %rd5;
	shl.b64 	%rd113, %rd112, 2;
	add.s64 	%rd114, %rd83, %rd113;
	atom.global.add.f32 	%f117, [%rd114+4], %f101;
	add.s64 	%rd115, %rd83, %rd105;
	neg.f32 	%f118, %f101;
	atom.global.add.f32 	%f119, [%rd115+4], %f118;
	mul.lo.s32 	%r156, %r153, %r150;
	cvt.s64.s32 	%rd116, %r156;
	add.s64 	%rd117, %rd116, %rd5;
	shl.b64 	%rd118, %rd117, 2;
	add.s64 	%rd119, %rd84, %rd118;
	atom.global.add.f32 	%f120, [%rd119+4], %f108;
	add.s64 	%rd120, %rd84, %rd105;
	neg.f32 	%f121, %f108;
	atom.global.add.f32 	%f122, [%rd120+4], %f121;
	ret;

}
	// .globl	_Z15calc_componentsPfS_S_S_S_S_S_
.visible .entry _Z15calc_componentsPfS_S_S_S_S_S_(
	.param .u64 .ptr .align 1 _Z15calc_componentsPfS_S_S_S_S_S__param_0,
	.param .u64 .ptr .align 1 _Z15calc_componentsPfS_S_S_S_S_S__param_1,
	.param .u64 .ptr .align 1 _Z15calc_componentsPfS_S_S_S_S_S__param_2,
	.param .u64 .ptr .align 1 _Z15calc_componentsPfS_S_S_S_S_S__param_3,
	.param .u64 .ptr .align 1 _Z15calc_componentsPfS_S_S_S_S_S__param_4,
	.param .u64 .ptr .align 1 _Z15calc_componentsPfS_S_S_S_S_S__param_5,
	.param .u64 .ptr .align 1 _Z15calc_componentsPfS_S_S_S_S_S__param_6
)
{
	.local .align 4 .b8 	__local_depot1[28];
	.reg .b64 	%SP;
	.reg .b64 	%SPL;
	.reg .pred 	%p<33>;
	.reg .b32 	%r<162>;
	.reg .b32 	%f<109>;
	.reg .b64 	%rd<99>;
	.reg .b64 	%fd<9>;

	mov.u64 	%SPL, __local_depot1;
	ld.param.u64 	%rd40, [_Z15calc_componentsPfS_S_S_S_S_S__param_0];
	ld.param.u64 	%rd37, [_Z15calc_componentsPfS_S_S_S_S_S__param_2];
	ld.param.u64 	%rd41, [_Z15calc_componentsPfS_S_S_S_S_S__param_3];
	ld.param.u64 	%rd42, [_Z15calc_componentsPfS_S_S_S_S_S__param_4];
	ld.param.u64 	%rd38, [_Z15calc_componentsPfS_S_S_S_S_S__param_5];
	ld.param.u64 	%rd39, [_Z15calc_componentsPfS_S_S_S_S_S__param_6];
	cvta.to.global.u64 	%rd1, %rd42;
	cvta.to.global.u64 	%rd2, %rd41;
	cvta.to.global.u64 	%rd43, %rd40;
	add.u64 	%rd3, %SPL, 0;
	mov.u32 	%r54, %ctaid.x;
	mov.u32 	%r55, %ctaid.y;
	ld.const.u32 	%r56, [WIDTH];
	add.s32 	%r57, %r56, 2;
	mad.lo.s32 	%r58, %r57, %r55, %r57;
	cvt.s64.s32 	%rd45, %r58;
	cvt.u64.u32 	%rd46, %r54;
	add.s64 	%rd4, %rd45, %rd46;
	shl.b64 	%rd47, %rd4, 2;
	add.s64 	%rd5, %rd43, %rd47;
	ld.global.f32 	%f1, [%rd5+4];
	add.f32 	%f23, %f1, %f1;
	mul.f32 	%f2, %f23, 0f40490FDB;
	mul.f32 	%f24, %f2, 0f3F22F983;
	cvt.rni.s32.f32 	%r153, %f24;
	cvt.rn.f32.s32 	%f25, %r153;
	fma.rn.f32 	%f26, %f25, 0fBFC90FDA, %f2;
	fma.rn.f32 	%f27, %f25, 0fB3A22168, %f26;
	fma.rn.f32 	%f106, %f25, 0fA7C234C5, %f27;
	abs.f32 	%f4, %f2;
	setp.ltu.f32 	%p1, %f4, 0f47CE4780;
	mov.u32 	%r149, %r153;
	mov.f32 	%f105, %f106;
	@%p1 bra 	$L__BB1_8;
	setp.neu.f32 	%p2, %f4, 0f7F800000;
	@%p2 bra 	$L__BB1_3;
	mov.f32 	%f30, 0f00000000;
	mul.rn.f32 	%f105, %f2, %f30;
	mov.b32 	%r149, 0;
	bra.uni 	$L__BB1_8;
$L__BB1_3:
	mov.b32 	%r2, %f2;
	mov.b64 	%rd89, 0;
	mov.b32 	%r146, 0;
	mov.u64 	%rd87, __cudart_i2opi_f;
	shl.b32 	%r61, %r2, 8;
	or.b32  	%r62, %r61, -2147483648;
	mov.u64 	%rd88, %rd3;
$L__BB1_4:
	.pragma "nounroll";
	ld.global.nc.u32 	%r60, [%rd87];
	mad.wide.u32 	%rd50, %r60, %r62, %rd89;
	shr.u64 	%rd89, %rd50, 32;
	st.local.u32 	[%rd88], %rd50;
	add.s32 	%r146, %r146, 1;
	add.s64 	%rd88, %rd88, 4;
	add.s64 	%rd87, %rd87, 4;
	setp.ne.s32 	%p3, %r146, 6;
	@%p3 bra 	$L__BB1_4;
	shr.u32 	%r63, %r2, 23;
	st.local.u32 	[%rd3+24], %rd89;
	and.b32  	%r5, %r63, 31;
	and.b32  	%r64, %r63, 224;
	add.s32 	%r65, %r64, -128;
	shr.u32 	%r66, %r65, 5;
	mul.wide.u32 	%rd51, %r66, 4;
	sub.s64 	%rd12, %rd3, %rd51;
	ld.local.u32 	%r147, [%rd12+24];
	ld.local.u32 	%r148, [%rd12+20];
	setp.eq.s32 	%p4, %r5, 0;
	@%p4 bra 	$L__BB1_7;
	shf.l.wrap.b32 	%r147, %r148, %r147, %r5;
	ld.local.u32 	%r67, [%rd12+16];
	shf.l.wrap.b32 	%r148, %r67, %r148, %r5;
$L__BB1_7:
	shr.u32 	%r68, %r147, 30;
	shf.l.wrap.b32 	%r69, %r148, %r147, 2;
	shl.b32 	%r70, %r148, 2;
	shr.u32 	%r71, %r69, 31;
	add.s32 	%r72, %r71, %r68;
	neg.s32 	%r73, %r72;
	setp.lt.s32 	%p5, %r2, 0;
	selp.b32 	%r149, %r73, %r72, %p5;
	xor.b32  	%r74, %r69, %r2;
	shr.s32 	%r75, %r69, 31;
	xor.b32  	%r76, %r75, %r69;
	xor.b32  	%r77, %r75, %r70;
	cvt.u64.u32 	%rd52, %r76;
	shl.b64 	%rd53, %rd52, 32;
	cvt.u64.u32 	%rd54, %r77;
	or.b64  	%rd55, %rd53, %rd54;
	cvt.rn.f64.s64 	%fd1, %rd55;
	mul.f64 	%fd2, %fd1, 0d3BF921FB54442D19;
	cvt.rn.f32.f64 	%f28, %fd2;
	neg.f32 	%f29, %f28;
	setp.lt.s32 	%p6, %r74, 0;
	selp.f32 	%f105, %f29, %f28, %p6;
$L__BB1_8:
	setp.ltu.f32 	%p7, %f4, 0f47CE4780;
	mul.rn.f32 	%f31, %f105, %f105;
	and.b32  	%r79, %r149, 1;
	setp.eq.b32 	%p8, %r79, 1;
	selp.f32 	%f32, 0f3F800000, %f105, %p8;
	fma.rn.f32 	%f33, %f31, %f32, 0f00000000;
	fma.rn.f32 	%f34, %f31, 0f37CBAC00, 0fBAB607ED;
	selp.f32 	%f35, %f34, 0fB94D4153, %p8;
	selp.f32 	%f36, 0f3D2AAABB, 0f3C0885E4, %p8;
	fma.rn.f32 	%f37, %f35, %f31, %f36;
	selp.f32 	%f38, 0fBEFFFFFF, 0fBE2AAAA8, %p8;
	fma.rn.f32 	%f39, %f37, %f31, %f38;
	fma.rn.f32 	%f40, %f39, %f33, %f32;
	and.b32  	%r80, %r149, 2;
	setp.eq.s32 	%p9, %r80, 0;
	mov.f32 	%f41, 0f00000000;
	sub.f32 	%f42, %f41, %f40;
	selp.f32 	%f43, %f40, %f42, %p9;
	mul.f32 	%f44, %f1, %f43;
	add.s64 	%rd57, %rd2, %rd47;
	st.global.f32 	[%rd57+4], %f44;
	ld.global.f32 	%f8, [%rd5+4];
	@%p7 bra 	$L__BB1_16;
	setp.neu.f32 	%p10, %f4, 0f7F800000;
	@%p10 bra 	$L__BB1_11;
	mov.f32 	%f47, 0f00000000;
	mul.rn.f32 	%f106, %f2, %f47;
	mov.b32 	%r153, 0;
	bra.uni 	$L__BB1_16;
$L__BB1_11:
	mov.b32 	%r14, %f2;
	shl.b32 	%r82, %r14, 8;
	or.b32  	%r15, %r82, -2147483648;
	mov.b64 	%rd92, 0;
	mov.b32 	%r150, 0;
	mov.u64 	%rd90, __cudart_i2opi_f;
	mov.u64 	%rd91, %rd3;
$L__BB1_12:
	.pragma "nounroll";
	ld.global.nc.u32 	%r83, [%rd90];
	mad.wide.u32 	%rd60, %r83, %r15, %rd92;
	shr.u64 	%rd92, %rd60, 32;
	st.local.u32 	[%rd91], %rd60;
	add.s32 	%r150, %r150, 1;
	add.s64 	%rd91, %rd91, 4;
	add.s64 	%rd90, %rd90, 4;
	setp.ne.s32 	%p11, %r150, 6;
	@%p11 bra 	$L__BB1_12;
	shr.u32 	%r84, %r14, 23;
	st.local.u32 	[%rd3+24], %rd92;
	and.b32  	%r18, %r84, 31;
	and.b32  	%r85, %r84, 224;
	add.s32 	%r86, %r85, -128;
	shr.u32 	%r87, %r86, 5;
	mul.wide.u32 	%rd61, %r87, 4;
	sub.s64 	%rd19, %rd3, %rd61;
	ld.local.u32 	%r151, [%rd19+24];
	ld.local.u32 	%r152, [%rd19+20];
	setp.eq.s32 	%p12, %r18, 0;
	@%p12 bra 	$L__BB1_15;
	shf.l.wrap.b32 	%r151, %r152, %r151, %r18;
	ld.local.u32 	%r88, [%rd19+16];
	shf.l.wrap.b32 	%r152, %r88, %r152, %r18;
$L__BB1_15:
	shr.u32 	%r89, %r151, 30;
	shf.l.wrap.b32 	%r90, %r152, %r151, 2;
	shl.b32 	%r91, %r152, 2;
	shr.u32 	%r92, %r90, 31;
	add.s32 	%r93, %r92, %r89;
	neg.s32 	%r94, %r93;
	setp.lt.s32 	%p13, %r14, 0;
	selp.b32 	%r153, %r94, %r93, %p13;
	xor.b32  	%r95, %r90, %r14;
	shr.s32 	%r96, %r90, 31;
	xor.b32  	%r97, %r96, %r90;
	xor.b32  	%r98, %r96, %r91;
	cvt.u64.u32 	%rd62, %r97;
	shl.b64 	%rd63, %rd62, 32;
	cvt.u64.u32 	%rd64, %r98;
	or.b64  	%rd65, %rd63, %rd64;
	cvt.rn.f64.s64 	%fd3, %rd65;
	mul.f64 	%fd4, %fd3, 0d3BF921FB54442D19;
	cvt.rn.f32.f64 	%f45, %fd4;
	neg.f32 	%f46, %f45;
	setp.lt.s32 	%p14, %r95, 0;
	selp.f32 	%f106, %f46, %f45, %p14;
$L__BB1_16:
	add.s32 	%r100, %r153, 1;
	mul.rn.f32 	%f48, %f106, %f106;
	and.b32  	%r101, %r153, 1;
	setp.eq.b32 	%p15, %r101, 1;
	selp.f32 	%f49, %f106, 0f3F800000, %p15;
	fma.rn.f32 	%f50, %f48, %f49, 0f00000000;
	fma.rn.f32 	%f51, %f48, 0f37CBAC00, 0fBAB607ED;
	selp.f32 	%f52, 0fB94D4153, %f51, %p15;
	selp.f32 	%f53, 0f3C0885E4, 0f3D2AAABB, %p15;
	fma.rn.f32 	%f54, %f52, %f48, %f53;
	selp.f32 	%f55, 0fBE2AAAA8, 0fBEFFFFFF, %p15;
	fma.rn.f32 	%f56, %f54, %f48, %f55;
	fma.rn.f32 	%f57, %f56, %f50, %f49;
	and.b32  	%r102, %r100, 2;
	setp.eq.s32 	%p16, %r102, 0;
	mov.f32 	%f58, 0f00000000;
	sub.f32 	%f59, %f58, %f57;
	selp.f32 	%f60, %f57, %f59, %p16;
	mul.f32 	%f61, %f8, %f60;
	add.s64 	%rd67, %rd1, %rd47;
	st.global.f32 	[%rd67+4], %f61;
	cvta.to.global.u64 	%rd68, %rd37;
	add.s64 	%rd20, %rd68, %rd47;
	ld.global.f32 	%f12, [%rd20+4];
	add.f32 	%f62, %f12, %f12;
	mul.f32 	%f13, %f62, 0f40490FDB;
	cvta.to.global.u64 	%rd69, %rd38;
	add.s64 	%rd21, %rd69, %rd47;
	cvta.to.global.u64 	%rd70, %rd39;
	add.s64 	%rd22, %rd70, %rd47;
	mul.f32 	%f63, %f13, 0f3F22F983;
	cvt.rni.s32.f32 	%r161, %f63;
	cvt.rn.f32.s32 	%f64, %r161;
	fma.rn.f32 	%f65, %f64, 0fBFC90FDA, %f13;
	fma.rn.f32 	%f66, %f64, 0fB3A22168, %f65;
	fma.rn.f32 	%f108, %f64, 0fA7C234C5, %f66;
	abs.f32 	%f15, %f13;
	setp.ltu.f32 	%p17, %f15, 0f47CE4780;
	mov.u32 	%r157, %r161;
	mov.f32 	%f107, %f108;
	@%p17 bra 	$L__BB1_24;
	setp.neu.f32 	%p18, %f15, 0f7F800000;
	@%p18 bra 	$L__BB1_19;
	mov.f32 	%f69, 0f00000000;
	mul.rn.f32 	%f107, %f13, %f69;
	mov.b32 	%r157, 0;
	bra.uni 	$L__BB1_24;
$L__BB1_19:
	mov.b32 	%r28, %f13;
	shl.b32 	%r104, %r28, 8;
	or.b32  	%r29, %r104, -2147483648;
	mov.b64 	%rd95, 0;
	mov.b32 	%r154, 0;
	mov.u64 	%rd93, __cudart_i2opi_f;
	mov.u64 	%rd94, %rd3;
$L__BB1_20:
	.pragma "nounroll";
	ld.global.nc.u32 	%r105, [%rd93];
	mad.wide.u32 	%rd73, %r105, %r29, %rd95;
	shr.u64 	%rd95, %rd73, 32;
	st.local.u32 	[%rd94], %rd73;
	add.s32 	%r154, %r154, 1;
	add.s64 	%rd94, %rd94, 4;
	add.s64 	%rd93, %rd93, 4;
	setp.ne.s32 	%p19, %r154, 6;
	@%p19 bra 	$L__BB1_20;
	shr.u32 	%r106, %r28, 23;
	st.local.u32 	[%rd3+24], %rd95;
	and.b32  	%r32, %r106, 31;
	and.b32  	%r107, %r106, 224;
	add.s32 	%r108, %r107, -128;
	shr.u32 	%r109, %r108, 5;
	mul.wide.u32 	%rd74, %r109, 4;
	sub.s64 	%rd29, %rd3, %rd74;
	ld.local.u32 	%r155, [%rd29+24];
	ld.local.u32 	%r156, [%rd29+20];
	setp.eq.s32 	%p20, %r32, 0;
	@%p20 bra 	$L__BB1_23;
	shf.l.wrap.b32 	%r155, %r156, %r155, %r32;
	ld.local.u32 	%r110, [%rd29+16];
	shf.l.wrap.b32 	%r156, %r110, %r156, %r32;
$L__BB1_23:
	shr.u32 	%r111, %r155, 30;
	shf.l.wrap.b32 	%r112, %r156, %r155, 2;
	shl.b32 	%r113, %r156, 2;
	shr.u32 	%r114, %r112, 31;
	add.s32 	%r115, %r114, %r111;
	neg.s32 	%r116, %r115;
	setp.lt.s32 	%p21, %r28, 0;
	selp.b32 	%r157, %r116, %r115, %p21;
	xor.b32  	%r117, %r112, %r28;
	shr.s32 	%r118, %r112, 31;
	xor.b32  	%r119, %r118, %r112;
	xor.b32  	%r120, %r118, %r113;
	cvt.u64.u32 	%rd75, %r119;
	shl.b64 	%rd76, %rd75, 32;
	cvt.u64.u32 	%rd77, %r120;
	or.b64  	%rd78, %rd76, %rd77;
	cvt.rn.f64.s64 	%fd5, %rd78;
	mul.f64 	%fd6, %fd5, 0d3BF921FB54442D19;
	cvt.rn.f32.f64 	%f67, %fd6;
	neg.f32 	%f68, %f67;
	setp.lt.s32 	%p22, %r117, 0;
	selp.f32 	%f107, %f68, %f67, %p22;
$L__BB1_24:
	setp.ltu.f32 	%p23, %f15, 0f47CE4780;
	mul.rn.f32 	%f70, %f107, %f107;
	and.b32  	%r122, %r157, 1;
	setp.eq.b32 	%p24, %r122, 1;
	selp.f32 	%f71, 0f3F800000, %f107, %p24;
	fma.rn.f32 	%f72, %f70, %f71, 0f00000000;
	fma.rn.f32 	%f73, %f70, 0f37CBAC00, 0fBAB607ED;
	selp.f32 	%f74, %f73, 0fB94D4153, %p24;
	selp.f32 	%f75, 0f3D2AAABB, 0f3C0885E4, %p24;
	fma.rn.f32 	%f76, %f74, %f70, %f75;
	selp.f32 	%f77, 0fBEFFFFFF, 0fBE2AAAA8, %p24;
	fma.rn.f32 	%f78, %f76, %f70, %f77;
	fma.rn.f32 	%f79, %f78, %f72, %f71;
	and.b32  	%r123, %r157, 2;
	setp.eq.s32 	%p25, %r123, 0;
	mov.f32 	%f80, 0f00000000;
	sub.f32 	%f81, %f80, %f79;
	selp.f32 	%f82, %f79, %f81, %p25;
	mul.f32 	%f83, %f12, %f82;
	st.global.f32 	[%rd21+4], %f83;
	ld.global.f32 	%f19, [%rd20+4];
	@%p23 bra 	$L__BB1_32;
	setp.neu.f32 	%p26, %f15, 0f7F800000;
	@%p26 bra 	$L__BB1_27;
	mov.f32 	%f86, 0f00000000;
	mul.rn.f32 	%f108, %f13, %f86;
	mov.b32 	%r161, 0;
	bra.uni 	$L__BB1_32;
$L__BB1_27:
	mov.b32 	%r41, %f13;
	shl.b32 	%r125, %r41, 8;
	or.b32  	%r42, %r125, -2147483648;
	mov.b64 	%rd98, 0;
	mov.b32 	%r158, 0;
	mov.u64 	%rd96, __cudart_i2opi_f;
	mov.u64 	%rd97, %rd3;
$L__BB1_28:
	.pragma "nounroll";
	ld.global.nc.u32 	%r126, [%rd96];
	mad.wide.u32 	%rd81, %r126, %r42, %rd98;
	shr.u64 	%rd98, %rd81, 32;
	st.local.u32 	[%rd97], %rd81;
	add.s32 	%r158, %r158, 1;
	add.s64 	%rd97, %rd97, 4;
	add.s64 	%rd96, %rd96, 4;
	setp.ne.s32 	%p27, %r158, 6;
	@%p27 bra 	$L__BB1_28;
	shr.u32 	%r127, %r41, 23;
	st.local.u32 	[%rd3+24], %rd98;
	and.b32  	%r45, %r127, 31;
	and.b32  	%r128, %r127, 224;
	add.s32 	%r129, %r128, -128;
	shr.u32 	%r130, %r129, 5;
	mul.wide.u32 	%rd82, %r130, 4;
	sub.s64 	%rd36, %rd3, %rd82;
	ld.local.u32 	%r159, [%rd36+24];
	ld.local.u32 	%r160, [%rd36+20];
	setp.eq.s32 	%p28, %r45, 0;
	@%p28 bra 	$L__BB1_31;
	shf.l.wrap.b32 	%r159, %r160, %r159, %r45;
	ld.local.u32 	%r131, [%rd36+16];
	shf.l.wrap.b32 	%r160, %r131, %r160, %r45;
$L__BB1_31:
	shr.u32 	%r132, %r159, 30;
	shf.l.wrap.b32 	%r133, %r160, %r159, 2;
	shl.b32 	%r134, %r160, 2;
	shr.u32 	%r135, %r133, 31;
	add.s32 	%r136, %r135, %r132;
	neg.s32 	%r137, %r136;
	setp.lt.s32 	%p29, %r41, 0;
	selp.b32 	%r161, %r137, %r136, %p29;
	xor.b32  	%r138, %r133, %r41;
	shr.s32 	%r139, %r133, 31;
	xor.b32  	%r140, %r139, %r133;
	xor.b32  	%r141, %r139, %r134;
	cvt.u64.u32 	%rd83, %r140;
	shl.b64 	%rd84, %rd83, 32;
	cvt.u64.u32 	%rd85, %r141;
	or.b64  	%rd86, %rd84, %rd85;
	cvt.rn.f64.s64 	%fd7, %rd86;
	mul.f64 	%fd8, %fd7, 0d3BF921FB54442D19;
	cvt.rn.f32.f64 	%f84, %fd8;
	neg.f32 	%f85, %f84;
	setp.lt.s32 	%p30, %r138, 0;
	selp.f32 	%f108, %f85, %f84, %p30;
$L__BB1_32:
	add.s32 	%r143, %r161, 1;
	mul.rn.f32 	%f87, %f108, %f108;
	and.b32  	%r144, %r161, 1;
	setp.eq.b32 	%p31, %r144, 1;
	selp.f32 	%f88, %f108, 0f3F800000, %p31;
	fma.rn.f32 	%f89, %f87, %f88, 0f00000000;
	fma.rn.f32 	%f90, %f87, 0f37CBAC00, 0fBAB607ED;
	selp.f32 	%f91, 0fB94D4153, %f90, %p31;
	selp.f32 	%f92, 0f3C0885E4, 0f3D2AAABB, %p31;
	fma.rn.f32 	%f93, %f91, %f87, %f92;
	selp.f32 	%f94, 0fBE2AAAA8, 0fBEFFFFFF, %p31;
	fma.rn.f32 	%f95, %f93, %f87, %f94;
	fma.rn.f32 	%f96, %f95, %f89, %f88;
	and.b32  	%r145, %r143, 2;
	setp.eq.s32 	%p32, %r145, 0;
	mov.f32 	%f97, 0f00000000;
	sub.f32 	%f98, %f97, %f96;
	selp.f32 	%f99, %f96, %f98, %p32;
	mul.f32 	%f100, %f19, %f99;
	st.global.f32 	[%rd22+4], %f100;
	ld.global.f32 	%f101, [%rd21+4];
	neg.f32 	%f102, %f101;
	st.global.f32 	[%rd21+4], %f102;
	ld.global.f32 	%f103, [%rd22+4];
	neg.f32 	%f104, %f103;
	st.global.f32 	[%rd22+4], %f104;
	ret;

}
	// .globl	_Z17recalc_magnitudesPfS_S_S_S_S_
.visible .entry _Z17recalc_magnitudesPfS_S_S_S_S_(
	.param .u64 .ptr .align 1 _Z17recalc_magnitudesPfS_S_S_S_S__param_0,
	.param .u64 .ptr .align 1 _Z17recalc_magnitudesPfS_S_S_S_S__param_1,
	.param .u64 .ptr .align 1 _Z17recalc_magnitudesPfS_S_S_S_S__param_2,
	.param .u64 .ptr .align 1 _Z17recalc_magnitudesPfS_S_S_S_S__param_3,
	.param .u64 .ptr .align 1 _Z17recalc_magnitudesPfS_S_S_S_S__param_4,
	.param .u64 .ptr .align 1 _Z17recalc_magnitudesPfS_S_S_S_S__param_5
)
{
	.reg .b32 	%r<6>;
	.reg .b32 	%f<11>;
	.reg .b64 	%rd<23>;

	ld.param.u64 	%rd1, [_Z17recalc_magnitudesPfS_S_S_S_S__param_0];
	ld.param.u64 	%rd2, [_Z17recalc_magnitudesPfS_S_S_S_S__param_1];
	ld.param.u64 	%rd3, [_Z17recalc_magnitudesPfS_S_S_S_S__param_2];
	ld.param.u64 	%rd4, [_Z17recalc_magnitudesPfS_S_S_S_S__param_3];
	ld.param.u64 	%rd5, [_Z17recalc_magnitudesPfS_S_S_S_S__param_4];
	ld.param.u64 	%rd6, [_Z17recalc_magnitudesPfS_S_S_S_S__param_5];
	cvta.to.global.u64 	%rd7, %rd6;
	cvta.to.global.u64 	%rd8, %rd4;
	cvta.to.global.u64 	%rd9, %rd3;
	cvta.to.global.u64 	%rd10, %rd5;
	cvta.to.global.u64 	%rd11, %rd2;
	cvta.to.global.u64 	%rd12, %rd1;
	mov.u32 	%r1, %ctaid.x;
	mov.u32 	%r2, %ctaid.y;
	ld.const.u32 	%r3, [WIDTH];
	add.s32 	%r4, %r3, 2;
	mad.lo.s32 	%r5, %r4, %r2, %r4;
	cvt.s64.s32 	%rd13, %r5;
	cvt.u64.u32 	%rd14, %r1;
	add.s64 	%rd15, %rd13, %rd14;
	shl.b64 	%rd16, %rd15, 2;
	add.s64 	%rd17, %rd12, %rd16;
	ld.global.f32 	%f1, [%rd17+4];
	add.s64 	%rd18, %rd11, %rd16;
	ld.global.f32 	%f2, [%rd18+4];
	mul.f32 	%f3, %f2, %f2;
	fma.rn.f32 	%f4, %f1, %f1, %f3;
	sqrt.rn.f32 	%f5, %f4;
	add.s64 	%rd19, %rd10, %rd16;
	st.global.f32 	[%rd19+4], %f5;
	add.s64 	%rd20, %rd9, %rd16;
	ld.global.f32 	%f6, [%rd20+4];
	add.s64 	%rd21, %rd8, %rd16;
	ld.global.f32 	%f7, [%rd21+4];
	mul.f32 	%f8, %f7, %f7;
	fma.rn.f32 	%f9, %f6, %f6, %f8;
	sqrt.rn.f32 	%f10, %f9;
	add.s64 	%rd22, %rd7, %rd16;
	st.global.f32 	[%rd22+4], %f10;
	st.global.f32 	[%rd17+4], %f5;
	st.global.f32 	[%rd20+4], %f10;
	ret;

}
	// .globl	_Z6redistPfS_S_S_
.visible .entry _Z6redistPfS_S_S_(
	.param .u64 .ptr .align 1 _Z6redistPfS_S_S__param_0,
	.param .u64 .ptr .align 1 _Z6redistPfS_S_S__param_1,
	.param .u64 .ptr .align 1 _Z6redistPfS_S_S__param_2,
	.param .u64 .ptr .align 1 _Z6redistPfS_S_S__param_3
)
{
	.reg .pred 	%p<3>;
	.reg .b32 	%r<31>;
	.reg .b32 	%f<17>;
	.reg .b64 	%rd<46>;

	ld.param.u64 	%rd4, [_Z6redistPfS_S_S__param_0];
	ld.param.u64 	%rd5, [_Z6redistPfS_S_S__param_1];
	ld.param.u64 	%rd7, [_Z6redistPfS_S_S__param_2];
	ld.param.u64 	%rd6, [_Z6redistPfS_S_S__param_3];
	cvta.to.global.u64 	%rd8, %rd7;
	mov.u32 	%r8, %ctaid.x;
	mov.u32 	%r1, %ctaid.y;
	add.s32 	%r2, %r1, 1;
	ld.const.u32 	%r30, [WIDTH];
	add.s32 	%r9, %r30, 2;
	mad.lo.s32 	%r4, %r9, %r1, %r9;
	cvt.s64.s32 	%rd9, %r4;
	cvt.u64.u32 	%rd1, %r8;
	add.s64 	%rd2, %rd9, %rd1;
	shl.b64 	%rd10, %rd2, 2;
	add.s64 	%rd11, %rd8, %rd10;
	ld.global.f32 	%f1, [%rd11+4];
	setp.leu.f32 	%p1, %f1, 0f3F800000;
	@%p1 bra 	$L__BB3_2;
	cvt.u32.u64 	%r10, %rd1;
	cvta.to.global.u64 	%rd12, %rd4;
	mov.f32 	%f3, 0f3F800000;
	sub.f32 	%f4, %f3, %f1;
	add.s64 	%rd14, %rd12, %rd10;
	mov.b32 	%r11, 1065353216;
	st.global.u32 	[%rd14+4], %r11;
	add.s32 	%r12, %r10, %r4;
	add.s32 	%r13, %r12, 2;
	mul.wide.s32 	%rd15, %r13, 4;
	add.s64 	%rd16, %rd12, %rd15;
	mul.f32 	%f5, %f4, 0f3E800000;
	atom.global.add.f32 	%f6, [%rd16], %f5;
	ld.const.u32 	%r30, [WIDTH];
	add.s32 	%r14, %r30, 2;
	mad.lo.s32 	%r15, %r14, %r2, %r10;
	mul.wide.s32 	%rd17, %r15, 4;
	add.s64 	%rd18, %rd12, %rd17;
	atom.global.add.f32 	%f7, [%rd18], %f5;
	add.s32 	%r16, %r1, 2;
	mul.lo.s32 	%r17, %r14, %r16;
	cvt.s64.s32 	%rd19, %r17;
	add.s64 	%rd20, %rd19, %rd1;
	shl.b64 	%rd21, %rd20, 2;
	add.s64 	%rd22, %rd12, %rd21;
	atom.global.add.f32 	%f8, [%rd22+4], %f5;
	mul.lo.s32 	%r18, %r14, %r1;
	cvt.s64.s32 	%rd23, %r18;
	add.s64 	%rd24, %rd23, %rd1;
	shl.b64 	%rd25, %rd24, 2;
	add.s64 	%rd26, %rd12, %rd25;
	atom.global.add.f32 	%f9, [%rd26+4], %f5;
$L__BB3_2:
	add.s32 	%r19, %r30, 2;
	mul.lo.s32 	%r7, %r19, %r2;
	cvt.s64.s32 	%rd27, %r7;
	add.s64 	%rd3, %rd27, %rd1;
	cvta.to.global.u64 	%rd28, %rd6;
	shl.b64 	%rd29, %rd3, 2;
	add.s64 	%rd30, %rd28, %rd29;
	ld.global.f32 	%f2, [%rd30+4];
	setp.leu.f32 	%p2, %f2, 0f3F800000;
	@%p2 bra 	$L__BB3_4;
	cvta.to.global.u64 	%rd31, %rd5;
	cvt.u32.u64 	%r20, %rd1;
	mov.f32 	%f10, 0f3F800000;
	sub.f32 	%f11, %f10, %f2;
	add.s64 	%rd33, %rd31, %rd29;
	mov.b32 	%r21, 1065353216;
	st.global.u32 	[%rd33+4], %r21;
	add.s32 	%r22, %r20, %r7;
	add.s32 	%r23, %r22, 2;
	mul.wide.s32 	%rd34, %r23, 4;
	add.s64 	%rd35, %rd31, %rd34;
	mul.f32 	%f12, %f11, 0f3E800000;
	atom.global.add.f32 	%f13, [%rd35], %f12;
	ld.const.u32 	%r24, [WIDTH];
	add.s32 	%r25, %r24, 2;
	mad.lo.s32 	%r26, %r25, %r2, %r20;
	mul.wide.s32 	%rd36, %r26, 4;
	add.s64 	%rd37, %rd31, %rd36;
	atom.global.add.f32 	%f14, [%rd37], %f12;
	add.s32 	%r27, %r1, 2;
	mul.lo.s32 	%r28, %r25, %r27;
	cvt.s64.s32 	%rd38, %r28;
	add.s64 	%rd39, %rd38, %rd1;
	shl.b64 	%rd40, %rd39, 2;
	add.s64 	%rd41, %rd31, %rd40;
	atom.global.add.f32 	%f15, [%rd41+4], %f12;
	mul.lo.s32 	%r29, %r25, %r1;
	cvt.s64.s32 	%rd42, %r29;
	add.s64 	%rd43, %rd42, %rd1;
	shl.b64 	%rd44, %rd43, 2;
	add.s64 	%rd45, %rd31, %rd44;
	atom.global.add.f32 	%f16, [%rd45+4], %f12;
$L__BB3_4:
	ret;

}
	// .globl	_Z11re_redist_wPfS_
.visible .entry _Z11re_redist_wPfS_(
	.param .u64 .ptr .align 1 _Z11re_redist_wPfS__param_0,
	.param .u64 .ptr .align 1 _Z11re_redist_wPfS__param_1
)
{
	.reg .b32 	%r<14>;
	.reg .b32 	%f<9>;
	.reg .b64 	%rd<20>;

	ld.param.u64 	%rd1, [_Z11re_redist_wPfS__param_0];
	ld.param.u64 	%rd2, [_Z11re_redist_wPfS__param_1];
	cvta.to.global.u64 	%rd3, %rd2;
	cvta.to.global.u64 	%rd4, %rd1;
	mov.u32 	%r1, %ctaid.x;
	ld.const.u32 	%r2, [WIDTH];
	add.s32 	%r3, %r2, %r1;
	add.s32 	%r4, %r3, 3;
	mul.wide.s32 	%rd5, %r4, 4;
	add.s64 	%rd6, %rd4, %rd5;
	mul.wide.u32 	%rd7, %r1, 4;
	add.s64 	%rd8, %rd4, %rd7;
	ld.global.f32 	%f1, [%rd8+4];
	atom.global.add.f32 	%f2, [%rd6], %f1;
	add.s32 	%r5, %r2, 2;
	ld.const.u32 	%r6, [HEIGHT];
	add.s32 	%r7, %r6, 2;
	mul.lo.s32 	%r8, %r7, %r5;
	sub.s32 	%r9, %r8, %r3;
	add.s32 	%r10, %r9, -4;
	mul.wide.s32 	%rd9, %r10, 4;
	add.s64 	%rd10, %rd4, %rd9;
	mul.wide.s32 	%rd11, %r5, 4;
	add.s64 	%rd12, %rd10, %rd11;
	ld.global.f32 	%f3, [%rd12];
	atom.global.add.f32 	%f4, [%rd10], %f3;
	add.s64 	%rd13, %rd3, %rd5;
	add.s64 	%rd14, %rd3, %rd7;
	ld.global.f32 	%f5, [%rd14+4];
	atom.global.add.f32 	%f6, [%rd13], %f5;
	add.s64 	%rd15, %rd3, %rd9;
	add.s64 	%rd16, %rd15, %rd11;
	ld.global.f32 	%f7, [%rd16];
	atom.global.add.f32 	%f8, [%rd15], %f7;
	mov.b32 	%r11, 0;
	st.global.u32 	[%rd8+4], %r11;
	sub.s32 	%r12, %r8, %r1;
	add.s32 	%r13, %r12, -2;
	mul.wide.s32 	%rd17, %r13, 4;
	add.s64 	%rd18, %rd4, %rd17;
	st.global.u32 	[%rd18], %r11;
	st.global.u32 	[%rd14+4], %r11;
	add.s64 	%rd19, %rd3, %rd17;
	st.global.u32 	[%rd19], %r11;
	ret;

}
	// .globl	_Z11re_redist_hPfS_
.visible .entry _Z11re_redist_hPfS_(
	.param .u64 .ptr .align 1 _Z11re_redist_hPfS__param_0,
	.param .u64 .ptr .align 1 _Z11re_redist_hPfS__param_1
)
{
	.reg .b32 	%r<8>;
	.reg .b32 	%f<9>;
	.reg .b64 	%rd<14>;

	ld.param.u64 	%rd1, [_Z11re_redist_hPfS__param_0];
	ld.param.u64 	%rd2, [_Z11re_redist_hPfS__param_1];
	cvta.to.global.u64 	%rd3, %rd2;
	cvta.to.global.u64 	%rd4, %rd1;
	mov.u32 	%r1, %ctaid.x;
	ld.const.u32 	%r2, [WIDTH];
	add.s32 	%r3, %r2, 2;
	mad.lo.s32 	%r4, %r3, %r1, %r3;
	mul.wide.s32 	%rd5, %r4, 4;
	add.s64 	%rd6, %rd4, %rd5;
	ld.global.f32 	%f1, [%rd6];
	atom.global.add.f32 	%f2, [%rd6+4], %f1;
	add.s32 	%r5, %r4, %r2;
	mul.wide.s32 	%rd7, %r5, 4;
	add.s64 	%rd8, %rd4, %rd7;
	ld.global.f32 	%f3, [%rd8+4];
	atom.global.add.f32 	%f4, [%rd8], %f3;
	add.s64 	%rd9, %rd3, %rd5;
	ld.global.f32 	%f5, [%rd9];
	atom.global.add.f32 	%f6, [%rd9+4], %f5;
	add.s64 	%rd10, %rd3, %rd7;
	ld.global.f32 	%f7, [%rd10+4];
	atom.global.add.f32 	%f8, [%rd10], %f7;
	mov.b32 	%r6, 0;
	st.global.u32 	[%rd6], %r6;
	add.s32 	%r7, %r2, 1;
	mul.wide.s32 	%rd11, %r7, 4;
	add.s64 	%rd12, %rd6, %rd11;
	st.global.u32 	[%rd12], %r6;
	st.global.u32 	[%rd9], %r6;
	add.s64 	%rd13, %rd9, %rd11;
	st.global.u32 	[%rd13], %r6;
	ret;

}
	// .globl	_Z8finalizePfS_S_
.visible .entry _Z8finalizePfS_S_(
	.param .u64 .ptr .align 1 _Z8finalizePfS_S__param_0,
	.param .u64 .ptr .align 1 _Z8finalizePfS_S__param_1,
	.param .u64 .ptr .align 1 _Z8finalizePfS_S__param_2
)
{
	.reg .pred 	%p<14>;
	.reg .b32 	%r<15>;
	.reg .b32 	%f<59>;
	.reg .b64 	%rd<20>;

	ld.param.u64 	%rd8, [_Z8finalizePfS_S__param_0];
	ld.param.u64 	%rd6, [_Z8finalizePfS_S__param_1];
	ld.param.u64 	%rd7, [_Z8finalizePfS_S__param_2];
	cvta.to.global.u64 	%rd9, %rd8;
	mov.u32 	%r2, %ctaid.x;
	mov.u32 	%r3, %ctaid.y;
	add.s32 	%r1, %r3, 1;
	ld.const.u32 	%r4, [WIDTH];
	add.s32 	%r5, %r4, 2;
	mad.lo.s32 	%r6, %r5, %r3, %r5;
	cvt.s64.s32 	%rd10, %r6;
	cvt.u64.u32 	%rd1, %r2;
	add.s64 	%rd2, %rd10, %rd1;
	shl.b64 	%rd11, %rd2, 2;
	add.s64 	%rd3, %rd9, %rd11;
	ld.global.f32 	%f54, [%rd3+4];
	setp.leu.f32 	%p1, %f54, 0f3F800000;
	@%p1 bra 	$L__BB6_2;
	mov.b32 	%r7, 1065353216;
	st.global.u32 	[%rd3+4], %r7;
	mov.f32 	%f54, 0f3F800000;
$L__BB6_2:
	cvta.to.global.u64 	%rd12, %rd7;
	add.s64 	%rd4, %rd12, %rd11;
	ld.global.f32 	%f56, [%rd4+4];
	setp.leu.f32 	%p2, %f56, 0f3F800000;
	@%p2 bra 	$L__BB6_4;
	mov.b32 	%r8, 1065353216;
	st.global.u32 	[%rd4+4], %r8;
	ld.global.f32 	%f54, [%rd3+4];
	mov.f32 	%f56, 0f3F800000;
$L__BB6_4:
	setp.geu.f32 	%p3, %f54, 0f00000000;
	@%p3 bra 	$L__BB6_6;
	mov.b32 	%r9, 0;
	st.global.u32 	[%rd3+4], %r9;
	ld.global.f32 	%f56, [%rd4+4];
	mov.f32 	%f54, 0f00000000;
$L__BB6_6:
	setp.geu.f32 	%p4, %f56, 0f00000000;
	@%p4 bra 	$L__BB6_8;
	mov.b32 	%r10, 0;
	st.global.u32 	[%rd4+4], %r10;
	ld.global.f32 	%f54, [%rd3+4];
	mov.f32 	%f56, 0f00000000;
$L__BB6_8:
	cvta.to.global.u64 	%rd14, %rd6;
	add.s64 	%rd16, %rd14, %rd11;
	abs.f32 	%f18, %f54;
	abs.f32 	%f19, %f56;
	setp.gt.f32 	%p5, %f19, %f18;
	selp.f32 	%f20, %f19, %f18, %p5;
	selp.f32 	%f21, %f18, %f19, %p5;
	div.rn.f32 	%f22, %f21, %f20;
	mul.f32 	%f23, %f22, %f22;
	fma.rn.f32 	%f24, %f23, 0f3B33710B, 0fBC807748;
	fma.rn.f32 	%f25, %f24, %f23, 0f3D2CDAB2;
	fma.rn.f32 	%f26, %f25, %f23, 0fBD992D10;
	fma.rn.f32 	%f27, %f26, %f23, 0f3DD9EA6C;
	fma.rn.f32 	%f28, %f27, %f23, 0fBE117CB1;
	fma.rn.f32 	%f29, %f28, %f23, 0f3E4CBCE0;
	fma.rn.f32 	%f30, %f29, %f23, 0fBEAAAA7D;
	mul.f32 	%f31, %f23, %f30;
	fma.rn.f32 	%f32, %f31, %f22, %f22;
	neg.f32 	%f33, %f32;
	fma.rn.f32 	%f34, 0f3F6EE581, 0f3FD774EB, %f33;
	selp.f32 	%f35, %f34, %f32, %p5;
	selp.f32 	%f36, 0f3F6EE581, 0f3FEEE581, %p5;
	selp.f32 	%f37, %f32, %f33, %p5;
	mov.b32 	%r11, %f54;
	fma.rn.f32 	%f38, %f36, 0f3FD774EB, %f37;
	setp.lt.s32 	%p6, %r11, 0;
	selp.f32 	%f39, %f38, %f35, %p6;
	add.f32 	%f40, %f19, %f18;
	setp.eq.f32 	%p7, %f20, 0f00000000;
	selp.f32 	%f41, 0f40490FDB, 0f00000000, %p6;
	setp.eq.f32 	%p8, %f18, %f19;
	selp.f32 	%f42, 0f4016CBE4, 0f3F490FDB, %p6;
	selp.f32 	%f43, %f42, %f39, %p8;
	selp.f32 	%f44, %f41, %f43, %p7;
	abs.f32 	%f45, %f40;
	setp.nan.f32 	%p9, %f45, %f45;
	copysign.f32 	%f46, %f56, %f44;
	selp.f32 	%f47, %f40, %f46, %p9;
	div.rn.f32 	%f48, %f47, 0f40C90FDB;
	atom.global.add.f32 	%f49, [%rd16+4], %f48;
	mul.lo.s32 	%r14, %r5, %r1;
	cvt.s64.s32 	%rd17, %r14;
	add.s64 	%rd18, %rd17, %rd1;
	shl.b64 	%rd19, %rd18, 2;
	add.s64 	%rd5, %rd14, %rd19;
	ld.global.f32 	%f50, [%rd5+4];
	setp.gt.f32 	%p10, %f50, 0f3F800000;
	selp.f32 	%f51, 0f00000000, %f50, %p10;
	setp.lt.f32 	%p11, %f51, 0f00000000;
	selp.f32 	%f13, 0f00000000, %f51, %p11;
	or.pred  	%p12, %p10, %p11;
	not.pred 	%p13, %p12;
	@%p13 bra 	$L__BB6_10;
	st.global.f32 	[%rd5+4], %f13;
$L__BB6_10:
	ret;

}


// ===== COMPILED SASS (sm_100) =====

	.target	sm_100

	.elftype	@"ET_EXEC"


//--------------------- .note.nv.tkinfo           --------------------------
	.section	.note.nv.tkinfo,"",@"SHT_NOTE"
	.sectionflags	@"SHF_NOTE_NV_TKINFO"
	.tkinfo
        /*0018*/ 	.word	0x00000002
        /*0030*/ 	.string	""
        /*0030*/ 	.string	"ptxas"
        /*0030*/ 	.string	"Cuda compilation tools, release 13.0, V13.0.88"
        /*0030*/ 	.string	"Build cuda_13.0.r13.0/compiler.36424714_0"
        /*0030*/ 	.string	"-arch sm_100 -m 64 "



//--------------------- .note.nv.cuinfo           --------------------------
	.section	.note.nv.cuinfo,"",@"SHT_NOTE"
	.sectionflags	@"SHF_NOTE_NV_CUINFO"
        /*0018*/ 	.short	0x0002
        /*001a*/ 	.short	0x0064
        /*001c*/ 	.short	0x0082
	.zero		2


//--------------------- .nv.info                  --------------------------
	.section	.nv.info,"",@"SHT_CUDA_INFO"
	.align	4


	//----- nvinfo : EIATTR_REGCOUNT
	.align		4
        /*0000*/ 	.byte	0x04, 0x2f
        /*0002*/ 	.short	(.L_4 - .L_3)
	.align		4
.L_3:
        /*0004*/ 	.word	index@(_Z18calc_contributionsPfS_S_S_S_S_S_)
        /*0008*/ 	.word	0x0000001e


	//----- nvinfo : EIATTR_FRAME_SIZE
	.align		4
.L_4:
        /*000c*/ 	.byte	0x04, 0x11
        /*000e*/ 	.short	(.L_6 - .L_5)
	.align		4
.L_5:
        /*0010*/ 	.word	index@(_Z18calc_contributionsPfS_S_S_S_S_S_)
        /*0014*/ 	.word	0x00000000


	//----- nvinfo : EIATTR_REGCOUNT
	.align		4
.L_6:
        /*0018*/ 	.byte	0x04, 0x2f
        /*001a*/ 	.short	(.L_8 - .L_7)
	.align		4
.L_7:
        /*001c*/ 	.word	index@(_Z15calc_componentsPfS_S_S_S_S_S_)
        /*0020*/ 	.word	0x0000001c


	//----- nvinfo : EIATTR_FRAME_SIZE
	.align		4
.L_8:
        /*0024*/ 	.byte	0x04, 0x11
        /*0026*/ 	.short	(.L_10 - .L_9)
	.align		4
.L_9:
        /*0028*/ 	.word	index@(_Z15calc_componentsPfS_S_S_S_S_S_)
        /*002c*/ 	.word	0x00000000


	//----- nvinfo : EIATTR_REGCOUNT
	.align		4
.L_10:
        /*0030*/ 	.byte	0x04, 0x2f
        /*0032*/ 	.short	(.L_12 - .L_11)
	.align		4
.L_11:
        /*0034*/ 	.word	index@(_Z17recalc_magnitudesPfS_S_S_S_S_)
        /*0038*/ 	.word	0x00000010


	//----- nvinfo : EIATTR_FRAME_SIZE
	.align		4
.L_12:
        /*003c*/ 	.byte	0x04, 0x11
        /*003e*/ 	.short	(.L_14 - .L_13)
	.align		4
.L_13:
        /*0040*/ 	.word	index@($__internal_1_$__cuda_sm20_sqrt_rn_f32_slowpath)
        /*0044*/ 	.word	0x00000000


	//----- nvinfo : EIATTR_FRAME_SIZE
	.align		4
.L_14:
        /*0048*/ 	.byte	0x04, 0x11
        /*004a*/ 	.short	(.L_16 - .L_15)
	.align		4
.L_15:
        /*004c*/ 	.word	index@(_Z17recalc_magnitudesPfS_S_S_S_S_)
        /*0050*/ 	.word	0x00000000


	//----- nvinfo : EIATTR_REGCOUNT
	.align		4
.L_16:
        /*0054*/ 	.byte	0x04, 0x2f
        /*0056*/ 	.short	(.L_18 - .L_17)
	.align		4
.L_17:
        /*0058*/ 	.word	index@(_Z6redistPfS_S_S_)
        /*005c*/ 	.word	0x00000018


	//----- nvinfo : EIATTR_FRAME_SIZE
	.align		4
.L_18:
        /*0060*/ 	.byte	0x04, 0x11
        /*0062*/ 	.short	(.L_20 - .L_19)
	.align		4
.L_19:
        /*0064*/ 	.word	index@(_Z6redistPfS_S_S_)
        /*0068*/ 	.word	0x00000000


	//----- nvinfo : EIATTR_REGCOUNT
	.align		4
.L_20:
        /*006c*/ 	.byte	0x04, 0x2f
        /*006e*/ 	.short	(.L_22 - .L_21)
	.align		4
.L_21:
        /*0070*/ 	.word	index@(_Z11re_redist_wPfS_)
        /*0074*/ 	.word	0x00000020


	//----- nvinfo : EIATTR_FRAME_SIZE
	.align		4
.L_22:
        /*0078*/ 	.byte	0x04, 0x11
        /*007a*/ 	.short	(.L_24 - .L_23)
	.align		4
.L_23:
        /*007c*/ 	.word	index@(_Z11re_redist_wPfS_)
        /*0080*/ 	.word	0x00000000


	//----- nvinfo : EIATTR_REGCOUNT
	.align		4
.L_24:
        /*0084*/ 	.byte	0x04, 0x2f
        /*0086*/ 	.short	(.L_26 - .L_25)
	.align		4
.L_25:
        /*0088*/ 	.word	index@(_Z11re_redist_hPfS_)
        /*008c*/ 	.word	0x00000016


	//----- nvinfo : EIATTR_FRAME_SIZE
	.align		4
.L_26:
        /*0090*/ 	.byte	0x04, 0x11
        /*0092*/ 	.short	(.L_28 - .L_27)
	.align		4
.L_27:
        /*0094*/ 	.word	index@(_Z11re_redist_hPfS_)
        /*0098*/ 	.word	0x00000000


	//----- nvinfo : EIATTR_REGCOUNT
	.align		4
.L_28:
        /*009c*/ 	.byte	0x04, 0x2f
        /*009e*/ 	.short	(.L_30 - .L_29)
	.align		4
.L_29:
        /*00a0*/ 	.word	index@(_Z8finalizePfS_S_)
        /*00a4*/ 	.word	0x00000011


	//----- nvinfo : EIATTR_FRAME_SIZE
	.align		4
.L_30:
        /*00a8*/ 	.byte	0x04, 0x11
        /*00aa*/ 	.short	(.L_32 - .L_31)
	.align		4
.L_31:
        /*00ac*/ 	.word	index@($__internal_0_$__cuda_sm3x_div_rn_noftz_f32_slowpath)
        /*00b0*/ 	.word	0x00000000


	//----- nvinfo : EIATTR_FRAME_SIZE
	.align		4
.L_32:
        /*00b4*/ 	.byte	0x04, 0x11
        /*00b6*/ 	.short	(.L_34 - .L_33)
	.align		4
.L_33:
        /*00b8*/ 	.word	index@(_Z8finalizePfS_S_)
        /*00bc*/ 	.word	0x00000000


	//----- nvinfo : EIATTR_MIN_STACK_SIZE
	.align		4
.L_34:
        /*00c0*/ 	.byte	0x04, 0x12
        /*00c2*/ 	.short	(.L_36 - .L_35)
	.align		4
.L_35:
        /*00c4*/ 	.word	index@(_Z8finalizePfS_S_)
        /*00c8*/ 	.word	0x00000000


	//----- nvinfo : EIATTR_MIN_STACK_SIZE
	.align		4
.L_36:
        /*00cc*/ 	.byte	0x04, 0x12
        /*00ce*/ 	.short	(.L_38 - .L_37)
	.align		4
.L_37:
        /*00d0*/ 	.word	index@(_Z11re_redist_hPfS_)
        /*00d4*/ 	.word	0x00000000


	//----- nvinfo : EIATTR_MIN_STACK_SIZE
	.align		4
.L_38:
        /*00d8*/ 	.byte	0x04, 0x12
        /*00da*/ 	.short	(.L_40 - .L_39)
	.align		4
.L_39:
        /*00dc*/ 	.word	index@(_Z11re_redist_wPfS_)
        /*00e0*/ 	.word	0x00000000


	//----- nvinfo : EIATTR_MIN_STACK_SIZE
	.align		4
.L_40:
        /*00e4*/ 	.byte	0x04, 0x12
        /*00e6*/ 	.short	(.L_42 - .L_41)
	.align		4
.L_41:
        /*00e8*/ 	.word	index@(_Z6redistPfS_S_S_)
        /*00ec*/ 	.word	0x00000000


	//----- nvinfo : EIATTR_MIN_STACK_SIZE
	.align		4
.L_42:
        /*00f0*/ 	.byte	0x04, 0x12
        /*00f2*/ 	.short	(.L_44 - .L_43)
	.align		4
.L_43:
        /*00f4*/ 	.word	index@(_Z17recalc_magnitudesPfS_S_S_S_S_)
        /*00f8*/ 	.word	0x00000000


	//----- nvinfo : EIATTR_MIN_STACK_SIZE
	.align		4
.L_44:
        /*00fc*/ 	.byte	0x04, 0x12
        /*00fe*/ 	.short	(.L_46 - .L_45)
	.align		4
.L_45:
        /*0100*/ 	.word	index@(_Z15calc_componentsPfS_S_S_S_S_S_)
        /*0104*/ 	.word	0x00000000


	//----- nvinfo : EIATTR_MIN_STACK_SIZE
	.align		4
.L_46:
        /*0108*/ 	.byte	0x04, 0x12
        /*010a*/ 	.short	(.L_48 - .L_47)
	.align		4
.L_47:
        /*010c*/ 	.word	index@(_Z18calc_contributionsPfS_S_S_S_S_S_)
        /*0110*/ 	.word	0x00000000
.L_48:


//--------------------- .nv.compat                --------------------------
	.section	.nv.compat,"",@"SHT_CUDA_COMPAT_INFO"
	.align	4
        /*0000*/ 	.byte	0x02, 0x09, 0x00, 0x00, 0x02, 0x02, 0x01, 0x00, 0x02, 0x05, 0x05, 0x00, 0x03, 0x07, 0x01, 0x01
        /*0010*/ 	.byte	0x02, 0x03, 0x00, 0x00, 0x02, 0x06, 0x01, 0x00, 0x04, 0x0b, 0x08, 0x00, 0x01, 0x00, 0x00, 0x00
        /*0020*/ 	.byte	0x00, 0x00, 0x00, 0x00


//--------------------- .nv.info._Z8finalizePfS_S_ --------------------------
	.section	.nv.info._Z8finalizePfS_S_,"",@"SHT_CUDA_INFO"
	.sectionflags	@""
	.align	4


	//----- nvinfo : EIATTR_CUDA_API_VERSION
	.align		4
        /*0000*/ 	.byte	0x04, 0x37
        /*0002*/ 	.short	(.L_50 - .L_49)
.L_49:
        /*0004*/ 	.word	0x00000082


	//----- nvinfo : EIATTR_KPARAM_INFO
	.align		4
.L_50:
        /*0008*/ 	.byte	0x04, 0x17
        /*000a*/ 	.short	(.L_52 - .L_51)
.L_51:
        /*000c*/ 	.word	0x00000000
        /*0010*/ 	.short	0x0002
        /*0012*/ 	.short	0x0010
        /*0014*/ 	.byte	0x00, 0xf5, 0x21, 0x00


	//----- nvinfo : EIATTR_KPARAM_INFO
	.align		4
.L_52:
        /*0018*/ 	.byte	0x04, 0x17
        /*001a*/ 	.short	(.L_54 - .L_53)
.L_53:
        /*001c*/ 	.word	0x00000000
        /*0020*/ 	.short	0x0001
        /*0022*/ 	.short	0x0008
        /*0024*/ 	.byte	0x00, 0xf5, 0x21, 0x00


	//----- nvinfo : EIATTR_KPARAM_INFO
	.align		4
.L_54:
        /*0028*/ 	.byte	0x04, 0x17
        /*002a*/ 	.short	(.L_56 - .L_55)
.L_55:
        /*002c*/ 	.word	0x00000000
        /*0030*/ 	.short	0x0000
        /*0032*/ 	.short	0x0000
        /*0034*/ 	.byte	0x00, 0xf5, 0x21, 0x00


	//----- nvinfo : EIATTR_SPARSE_MMA_MASK
	.align		4
.L_56:
        /*0038*/ 	.byte	0x03, 0x50
        /*003a*/ 	.short	0x0000


	//----- nvinfo : EIATTR_MAXREG_COUNT
	.align		4
        /*003c*/ 	.byte	0x03, 0x1b
        /*003e*/ 	.short	0x00ff


	//----- nvinfo : EIATTR_MERCURY_ISA_VERSION
	.align		4
        /*0040*/ 	.byte	0x03, 0x5f
        /*0042*/ 	.short	0x0101


	//----- nvinfo : EIATTR_VRC_CTA_INIT_COUNT
	.align		4
        /*0044*/ 	.byte	0x02, 0x4a
	.zero		1
	.zero		1


	//----- nvinfo : EIATTR_EXIT_INSTR_OFFSETS
	.align		4
        /*0048*/ 	.byte	0x04, 0x1c
        /*004a*/ 	.short	(.L_58 - .L_57)


	//   ....[0]....
.L_57:
        /*004c*/ 	.word	0x00000730


	//   ....[1]....
        /*0050*/ 	.word	0x00000750


	//----- nvinfo : EIATTR_CRS_STACK_SIZE
	.align		4
.L_58:
        /*0054*/ 	.byte	0x04, 0x1e
        /*0056*/ 	.short	(.L_60 - .L_59)
.L_59:
        /*0058*/ 	.word	0x00000000


	//----- nvinfo : EIATTR_CBANK_PARAM_SIZE
	.align		4
.L_60:
        /*005c*/ 	.byte	0x03, 0x19
        /*005e*/ 	.short	0x0018


	//----- nvinfo : EIATTR_PARAM_CBANK
	.align		4
        /*0060*/ 	.byte	0x04, 0x0a
        /*0062*/ 	.short	(.L_62 - .L_61)
	.align		4
.L_61:
        /*0064*/ 	.word	index@(.nv.constant0._Z8finalizePfS_S_)
        /*0068*/ 	.short	0x0380
        /*006a*/ 	.short	0x0018


	//----- nvinfo : EIATTR_SW_WAR
	.align		4
.L_62:
        /*006c*/ 	.byte	0x04, 0x36
        /*006e*/ 	.short	(.L_64 - .L_63)
.L_63:
        /*0070*/ 	.word	0x00000008
.L_64:


//--------------------- .nv.info._Z11re_redist_hPfS_ --------------------------
	.section	.nv.info._Z11re_redist_hPfS_,"",@"SHT_CUDA_INFO"
	.sectionflags	@""
	.align	4


	//----- nvinfo : EIATTR_CUDA_API_VERSION
	.align		4
        /*0000*/ 	.byte	0x04, 0x37
        /*0002*/ 	.short	(.L_66 - .L_65)
.L_65:
        /*0004*/ 	.word	0x00000082


	//----- nvinfo : EIATTR_KPARAM_INFO
	.align		4
.L_66:
        /*0008*/ 	.byte	0x04, 0x17
        /*000a*/ 	.short	(.L_68 - .L_67)
.L_67:
        /*000c*/ 	.word	0x00000000
        /*0010*/ 	.short	0x0001
        /*0012*/ 	.short	0x0008
        /*0014*/ 	.byte	0x00, 0xf5, 0x21, 0x00


	//----- nvinfo : EIATTR_KPARAM_INFO
	.align		4
.L_68:
        /*0018*/ 	.byte	0x04, 0x17
        /*001a*/ 	.short	(.L_70 - .L_69)
.L_69:
        /*001c*/ 	.word	0x00000000
        /*0020*/ 	.short	0x0000
        /*0022*/ 	.short	0x0000
        /*0024*/ 	.byte	0x00, 0xf5, 0x21, 0x00


	//----- nvinfo : EIATTR_SPARSE_MMA_MASK
	.align		4
.L_70:
        /*0028*/ 	.byte	0x03, 0x50
        /*002a*/ 	.short	0x0000


	//----- nvinfo : EIATTR_MAXREG_COUNT
	.align		4
        /*002c*/ 	.byte	0x03, 0x1b
        /*002e*/ 	.short	0x00ff


	//----- nvinfo : EIATTR_MERCURY_ISA_VERSION
	.align		4
        /*0030*/ 	.byte	0x03, 0x5f
        /*0032*/ 	.short	0x0101


	//----- nvinfo : EIATTR_VRC_CTA_INIT_COUNT
	.align		4
        /*0034*/ 	.byte	0x02, 0x4a
	.zero		1
	.zero		1


	//----- nvinfo : EIATTR_EXIT_INSTR_OFFSETS
	.align		4
        /*0038*/ 	.byte	0x04, 0x1c
        /*003a*/ 	.short	(.L_72 - .L_71)


	//   ....[0]....
.L_71:
        /*003c*/ 	.word	0x000001c0


	//----- nvinfo : EIATTR_CBANK_PARAM_SIZE
	.align		4
.L_72:
        /*0040*/ 	.byte	0x03, 0x19
        /*0042*/ 	.short	0x0010


	//----- nvinfo : EIATTR_PARAM_CBANK
	.align		4
        /*0044*/ 	.byte	0x04, 0x0a
        /*0046*/ 	.short	(.L_74 - .L_73)
	.align		4
.L_73:
        /*0048*/ 	.word	index@(.nv.constant0._Z11re_redist_hPfS_)
        /*004c*/ 	.short	0x0380
        /*004e*/ 	.short	0x0010


	//----- nvinfo : EIATTR_SW_WAR
	.align		4
.L_74:
        /*0050*/ 	.byte	0x04, 0x36
        /*0052*/ 	.short	(.L_76 - .L_75)
.L_75:
        /*0054*/ 	.word	0x00000008
.L_76:


//--------------------- .nv.info._Z11re_redist_wPfS_ --------------------------
	.section	.nv.info._Z11re_redist_wPfS_,"",@"SHT_CUDA_INFO"
	.sectionflags	@""
	.align	4


	//----- nvinfo : EIATTR_CUDA_API_VERSION
	.align		4
        /*0000*/ 	.byte	0x04, 0x37
        /*0002*/ 	.short	(.L_78 - .L_77)
.L_77:
        /*0004*/ 	.word	0x00000082


	//----- nvinfo : EIATTR_KPARAM_INFO
	.align		4
.L_78:
        /*0008*/ 	.byte	0x04, 0x17
        /*000a*/ 	.short	(.L_80 - .L_79)
.L_79:
        /*000c*/ 	.word	0x00000000
        /*0010*/ 	.short	0x0001
        /*0012*/ 	.short	0x0008
        /*0014*/ 	.byte	0x00, 0xf5, 0x21, 0x00


	//----- nvinfo : EIATTR_KPARAM_INFO
	.align		4
.L_80:
        /*0018*/ 	.byte	0x04, 0x17
        /*001a*/ 	.short	(.L_82 - .L_81)
.L_81:
        /*001c*/ 	.word	0x00000000
        /*0020*/ 	.short	0x0000
        /*0022*/ 	.short	0x0000
        /*0024*/ 	.byte	0x00, 0xf5, 0x21, 0x00


	//----- nvinfo : EIATTR_SPARSE_MMA_MASK
	.align		4
.L_82:
        /*0028*/ 	.byte	0x03, 0x50
        /*002a*/ 	.short	0x0000


	//----- nvinfo : EIATTR_MAXREG_COUNT
	.align		4
        /*002c*/ 	.byte	0x03, 0x1b
        /*002e*/ 	.short	0x00ff


	//----- nvinfo : EIATTR_MERCURY_ISA_VERSION
	.align		4
        /*0030*/ 	.byte	0x03, 0x5f
        /*0032*/ 	.short	0x0101


	//----- nvinfo : EIATTR_VRC_CTA_INIT_COUNT
	.align		4
        /*0034*/ 	.byte	0x02, 0x4a
	.zero		1
	.zero		1


	//----- nvinfo : EIATTR_EXIT_INSTR_OFFSETS
	.align		4
        /*0038*/ 	.byte	0x04, 0x1c
        /*003a*/ 	.short	(.L_84 - .L_83)


	//   ....[0]....
.L_83:
        /*003c*/ 	.word	0x00000240


	//----- nvinfo : EIATTR_CBANK_PARAM_SIZE
	.align		4
.L_84:
        /*0040*/ 	.byte	0x03, 0x19
        /*0042*/ 	.short	0x0010


	//----- nvinfo : EIATTR_PARAM_CBANK
	.align		4
        /*0044*/ 	.byte	0x04, 0x0a
        /*0046*/ 	.short	(.L_86 - .L_85)
	.align		4
.L_85:
        /*0048*/ 	.word	index@(.nv.constant0._Z11re_redist_wPfS_)
        /*004c*/ 	.short	0x0380
        /*004e*/ 	.short	0x0010


	//----- nvinfo : EIATTR_SW_WAR
	.align		4
.L_86:
        /*0050*/ 	.byte	0x04, 0x36
        /*0052*/ 	.short	(.L_88 - .L_87)
.L_87:
        /*0054*/ 	.word	0x00000008
.L_88:


//--------------------- .nv.info._Z6redistPfS_S_S_ --------------------------
	.section	.nv.info._Z6redistPfS_S_S_,"",@"SHT_CUDA_INFO"
	.sectionflags	@""
	.align	4


	//----- nvinfo : EIATTR_CUDA_API_VERSION
	.align		4
        /*0000*/ 	.byte	0x04, 0x37
        /*0002*/ 	.short	(.L_90 - .L_89)
.L_89:
        /*0004*/ 	.word	0x00000082


	//----- nvinfo : EIATTR_KPARAM_INFO
	.align		4
.L_90:
        /*0008*/ 	.byte	0x04, 0x17
        /*000a*/ 	.short	(.L_92 - .L_91)
.L_91:
        /*000c*/ 	.word	0x00000000
        /*0010*/ 	.short	0x0003
        /*0012*/ 	.short	0x0018
        /*0014*/ 	.byte	0x00, 0xf5, 0x21, 0x00


	//----- nvinfo : EIATTR_KPARAM_INFO
	.align		4
.L_92:
        /*0018*/ 	.byte	0x04, 0x17
        /*001a*/ 	.short	(.L_94 - .L_93)
.L_93:
        /*001c*/ 	.word	0x00000000
        /*0020*/ 	.short	0x0002
        /*0022*/ 	.short	0x0010
        /*0024*/ 	.byte	0x00, 0xf5, 0x21, 0x00


	//----- nvinfo : EIATTR_KPARAM_INFO
	.align		4
.L_94:
        /*0028*/ 	.byte	0x04, 0x17
        /*002a*/ 	.short	(.L_96 - .L_95)
.L_95:
        /*002c*/ 	.word	0x00000000
        /*0030*/ 	.short	0x0001
        /*0032*/ 	.short	0x0008
        /*0034*/ 	.byte	0x00, 0xf5, 0x21, 0x00


	//----- nvinfo : EIATTR_KPARAM_INFO
	.align		4
.L_96:
        /*0038*/ 	.byte	0x04, 0x17
        /*003a*/ 	.short	(.L_98 - .L_97)
.L_97:
        /*003c*/ 	.word	0x00000000
        /*0040*/ 	.short	0x0000
        /*0042*/ 	.short	0x0000
        /*0044*/ 	.byte	0x00, 0xf5, 0x21, 0x00


	//----- nvinfo : EIATTR_SPARSE_MMA_MASK
	.align		4
.L_98:
        /*0048*/ 	.byte	0x03, 0x50
        /*004a*/ 	.short	0x0000


	//----- nvinfo : EIATTR_MAXREG_COUNT
	.align		4
        /*004c*/ 	.byte	0x03, 0x1b
        /*004e*/ 	.short	0x00ff


	//----- nvinfo : EIATTR_MERCURY_ISA_VERSION
	.align		4
        /*0050*/ 	.byte	0x03, 0x5f
        /*0052*/ 	.short	0x0101


	//----- nvinfo : EIATTR_VRC_CTA_INIT_COUNT
	.align		4
        /*0054*/ 	.byte	0x02, 0x4a
	.zero		1
	.zero		1


	//----- nvinfo : EIATTR_EXIT_INSTR_OFFSETS
	.align		4
        /*0058*/ 	.byte	0x04, 0x1c
        /*005a*/ 	.short	(.L_100 - .L_99)


	//   ....[0]....
.L_99:
        /*005c*/ 	.word	0x00000370


	//   ....[1]....
        /*0060*/ 	.word	0x00000530


	//----- nvinfo : EIATTR_CBANK_PARAM_SIZE
	.align		4
.L_100:
        /*0064*/ 	.byte	0x03, 0x19
        /*0066*/ 	.short	0x0020


	//----- nvinfo : EIATTR_PARAM_CBANK
	.align		4
        /*0068*/ 	.byte	0x04, 0x0a
        /*006a*/ 	.short	(.L_102 - .L_101)
	.align		4
.L_101:
        /*006c*/ 	.word	index@(.nv.constant0._Z6redistPfS_S_S_)
        /*0070*/ 	.short	0x0380
        /*0072*/ 	.short	0x0020


	//----- nvinfo : EIATTR_SW_WAR
	.align		4
.L_102:
        /*0074*/ 	.byte	0x04, 0x36
        /*0076*/ 	.short	(.L_104 - .L_103)
.L_103:
        /*0078*/ 	.word	0x00000008
.L_104:


//--------------------- .nv.info._Z17recalc_magnitudesPfS_S_S_S_S_ --------------------------
	.section	.nv.info._Z17recalc_magnitudesPfS_S_S_S_S_,"",@"SHT_CUDA_INFO"
	.sectionflags	@""
	.align	4


	//----- nvinfo : EIATTR_CUDA_API_VERSION
	.align		4
        /*0000*/ 	.byte	0x04, 0x37
        /*0002*/ 	.short	(.L_106 - .L_105)
.L_105:
        /*0004*/ 	.word	0x00000082


	//----- nvinfo : EIATTR_KPARAM_INFO
	.align		4
.L_106:
        /*0008*/ 	.byte	0x04, 0x17
        /*000a*/ 	.short	(.L_108 - .L_107)
.L_107:
        /*000c*/ 	.word	0x00000000
        /*0010*/ 	.short	0x0005
        /*0012*/ 	.short	0x0028
        /*0014*/ 	.byte	0x00, 0xf5, 0x21, 0x00


	//----- nvinfo : EIATTR_KPARAM_INFO
	.align		4
.L_108:
        /*0018*/ 	.byte	0x04, 0x17
        /*001a*/ 	.short	(.L_110 - .L_109)
.L_109:
        /*001c*/ 	.word	0x00000000
        /*0020*/ 	.short	0x0004
        /*0022*/ 	.short	0x0020
        /*0024*/ 	.byte	0x00, 0xf5, 0x21, 0x00


	//----- nvinfo : EIATTR_KPARAM_INFO
	.align		4
.L_110:
        /*0028*/ 	.byte	0x04, 0x17
        /*002a*/ 	.short	(.L_112 - .L_111)
.L_111:
        /*002c*/ 	.word	0x00000000
        /*0030*/ 	.short	0x0003
        /*0032*/ 	.short	0x0018
        /*0034*/ 	.byte	0x00, 0xf5, 0x21, 0x00


	//----- nvinfo : EIATTR_KPARAM_INFO
	.align		4
.L_112:
        /*0038*/ 	.byte	0x04, 0x17
        /*003a*/ 	.short	(.L_114 - .L_113)
.L_113:
        /*003c*/ 	.word	0x00000000
        /*0040*/ 	.short	0x0002
        /*0042*/ 	.short	0x0010
        /*0044*/ 	.byte	0x00, 0xf5, 0x21, 0x00


	//----- nvinfo : EIATTR_KPARAM_INFO
	.align		4
.L_114:
        /*0048*/ 	.byte	0x04, 0x17
        /*004a*/ 	.short	(.L_116 - .L_115)
.L_115:
        /*004c*/ 	.word	0x00000000
        /*0050*/ 	.short	0x0001
        /*0052*/ 	.short	0x0008
        /*0054*/ 	.byte	0x00, 0xf5, 0x21, 0x00


	//----- nvinfo : EIATTR_KPARAM_INFO
	.align		4
.L_116:
        /*0058*/ 	.byte	0x04, 0x17
        /*005a*/ 	.short	(.L_118 - .L_117)
.L_117:
        /*005c*/ 	.word	0x00000000
        /*0060*/ 	.short	0x0000
        /*0062*/ 	.short	0x0000
        /*0064*/ 	.byte	0x00, 0xf5, 0x21, 0x00


	//----- nvinfo : EIATTR_SPARSE_MMA_MASK
	.align		4
.L_118:
        /*0068*/ 	.byte	0x03, 0x50
        /*006a*/ 	.short	0x0000


	//----- nvinfo : EIATTR_MAXREG_COUNT
	.align		4
        /*006c*/ 	.byte	0x03, 0x1b
        /*006e*/ 	.short	0x00ff


	//----- nvinfo : EIATTR_MERCURY_ISA_VERSION
	.align		4
        /*0070*/ 	.byte	0x03, 0x5f
        /*0072*/ 	.short	0x0101


	//----- nvinfo : EIATTR_VRC_CTA_INIT_COUNT
	.align		4
        /*0074*/ 	.byte	0x02, 0x4a
	.zero		1
	.zero		1


	//----- nvinfo : EIATTR_EXIT_INSTR_OFFSETS
	.align		4
        /*0078*/ 	.byte	0x04, 0x1c
        /*007a*/ 	.short	(.L_120 - .L_119)


	//   ....[0]....
.L_119:
        /*007c*/ 	.word	0x000004b0


	//----- nvinfo : EIATTR_CRS_STACK_SIZE
	.align		4
.L_120:
        /*0080*/ 	.byte	0x04, 0x1e
        /*0082*/ 	.short	(.L_122 - .L_121)
.L_121:
        /*0084*/ 	.word	0x00000000


	//----- nvinfo : EIATTR_CBANK_PARAM_SIZE
	.align		4
.L_122:
        /*0088*/ 	.byte	0x03, 0x19
        /*008a*/ 	.short	0x0030


	//----- nvinfo : EIATTR_PARAM_CBANK
	.align		4
        /*008c*/ 	.byte	0x04, 0x0a
        /*008e*/ 	.short	(.L_124 - .L_123)
	.align		4
.L_123:
        /*0090*/ 	.word	index@(.nv.constant0._Z17recalc_magnitudesPfS_S_S_S_S_)
        /*0094*/ 	.short	0x0380
        /*0096*/ 	.short	0x0030


	//----- nvinfo : EIATTR_SW_WAR
	.align		4
.L_124:
        /*0098*/ 	.byte	0x04, 0x36
        /*009a*/ 	.short	(.L_126 - .L_125)
.L_125:
        /*009c*/ 	.word	0x00000008
.L_126:


//--------------------- .nv.info._Z15calc_componentsPfS_S_S_S_S_S_ --------------------------
	.section	.nv.info._Z15calc_componentsPfS_S_S_S_S_S_,"",@"SHT_CUDA_INFO"
	.sectionflags	@""
	.align	4


	//----- nvinfo : EIATTR_CUDA_API_VERSION
	.align		4
        /*0000*/ 	.byte	0x04, 0x37
        /*0002*/ 	.short	(.L_128 - .L_127)
.L_127:
        /*0004*/ 	.word	0x00000082


	//----- nvinfo : EIATTR_KPARAM_INFO
	.align		4
.L_128:
        /*0008*/ 	.byte	0x04, 0x17
        /*000a*/ 	.short	(.L_130 - .L_129)
.L_129:
        /*000c*/ 	.word	0x00000000
        /*0010*/ 	.short	0x0006
        /*0012*/ 	.short	0x0030
        /*0014*/ 	.byte	0x00, 0xf5, 0x21, 0x00


	//----- nvinfo : EIATTR_KPARAM_INFO
	.align		4
.L_130:
        /*0018*/ 	.byte	0x04, 0x17
        /*001a*/ 	.short	(.L_132 - .L_131)
.L_131:
        /*001c*/ 	.word	0x00000000
        /*0020*/ 	.short	0x0005
        /*0022*/ 	.short	0x0028
        /*0024*/ 	.byte	0x00, 0xf5, 0x21, 0x00


	//----- nvinfo : EIATTR_KPARAM_INFO
	.align		4
.L_132:
        /*0028*/ 	.byte	0x04, 0x17
        /*002a*/ 	.short	(.L_134 - .L_133)
.L_133:
        /*002c*/ 	.word	0x00000000
        /*0030*/ 	.short	0x0004
        /*0032*/ 	.short	0x0020
        /*0034*/ 	.byte	0x00, 0xf5, 0x21, 0x00


	//----- nvinfo : EIATTR_KPARAM_INFO
	.align		4
.L_134:
        /*0038*/ 	.byte	0x04, 0x17
        /*003a*/ 	.short	(.L_136 - .L_135)
.L_135:
        /*003c*/ 	.word	0x00000000
        /*0040*/ 	.short	0x0003
        /*0042*/ 	.short	0x0018
        /*0044*/ 	.byte	0x00, 0xf5, 0x21, 0x00


	//----- nvinfo : EIATTR_KPARAM_INFO
	.align		4
.L_136:
        /*0048*/ 	.byte	0x04, 0x17
        /*004a*/ 	.short	(.L_138 - .L_137)
.L_137:
        /*004c*/ 	.word	0x00000000
        /*0050*/ 	.short	0x0002
        /*0052*/ 	.short	0x0010
        /*0054*/ 	.byte	0x00, 0xf5, 0x21, 0x00


	//----- nvinfo : EIATTR_KPARAM_INFO
	.align		4
.L_138:
        /*0058*/ 	.byte	0x04, 0x17
        /*005a*/ 	.short	(.L_140 - .L_139)
.L_139:
        /*005c*/ 	.word	0x00000000
        /*0060*/ 	.short	0x0001
        /*0062*/ 	.short	0x0008
        /*0064*/ 	.byte	0x00, 0xf5, 0x21, 0x00


	//----- nvinfo : EIATTR_KPARAM_INFO
	.align		4
.L_140:
        /*0068*/ 	.byte	0x04, 0x17
        /*006a*/ 	.short	(.L_142 - .L_141)
.L_141:
        /*006c*/ 	.word	0x00000000
        /*0070*/ 	.short	0x0000
        /*0072*/ 	.short	0x0000
        /*0074*/ 	.byte	0x00, 0xf5, 0x21, 0x00


	//----- nvinfo : EIATTR_SPARSE_MMA_MASK
	.align		4
.L_142:
        /*0078*/ 	.byte	0x03, 0x50
        /*007a*/ 	.short	0x0000


	//----- nvinfo : EIATTR_MAXREG_COUNT
	.align		4
        /*007c*/ 	.byte	0x03, 0x1b
        /*007e*/ 	.short	0x00ff


	//----- nvinfo : EIATTR_MERCURY_ISA_VERSION
	.align		4
        /*0080*/ 	.byte	0x03, 0x5f
        /*0082*/ 	.short	0x0101


	//----- nvinfo : EIATTR_VRC_CTA_INIT_COUNT
	.align		4
        /*0084*/ 	.byte	0x02, 0x4a
	.zero		1
	.zero		1


	//----- nvinfo : EIATTR_EXIT_INSTR_OFFSETS
	.align		4
        /*0088*/ 	.byte	0x04, 0x1c
        /*008a*/ 	.short	(.L_144 - .L_143)


	//   ....[0]....
.L_143:
        /*008c*/ 	.word	0x000020e0


	//----- nvinfo : EIATTR_CBANK_PARAM_SIZE
	.align		4
.L_144:
        /*0090*/ 	.byte	0x03, 0x19
        /*0092*/ 	.short	0x0038


	//----- nvinfo : EIATTR_PARAM_CBANK
	.align		4
        /*0094*/ 	.byte	0x04, 0x0a
        /*0096*/ 	.short	(.L_146 - .L_145)
	.align		4
.L_145:
        /*0098*/ 	.word	index@(.nv.constant0._Z15calc_componentsPfS_S_S_S_S_S_)
        /*009c*/ 	.short	0x0380
        /*009e*/ 	.short	0x0038


	//----- nvinfo : EIATTR_SW_WAR
	.align		4
.L_146:
        /*00a0*/ 	.byte	0x04, 0x36
        /*00a2*/ 	.short	(.L_148 - .L_147)
.L_147:
        /*00a4*/ 	.word	0x00000008
.L_148:


//--------------------- .nv.info._Z18calc_contributionsPfS_S_S_S_S_S_ --------------------------
	.section	.nv.info._Z18calc_contributionsPfS_S_S_S_S_S_,"",@"SHT_CUDA_INFO"
	.sectionflags	@""
	.align	4


	//----- nvinfo : EIATTR_CUDA_API_VERSION
	.align		4
        /*0000*/ 	.byte	0x04, 0x37
        /*0002*/ 	.short	(.L_150 - .L_149)
.L_149:
        /*0004*/ 	.word	0x00000082


	//----- nvinfo : EIATTR_KPARAM_INFO
	.align		4
.L_150:
        /*0008*/ 	.byte	0x04, 0x17
        /*000a*/ 	.short	(.L_152 - .L_151)
.L_151:
        /*000c*/ 	.word	0x00000000
        /*0010*/ 	.short	0x0006
        /*0012*/ 	.short	0x0030
        /*0014*/ 	.byte	0x00, 0xf5, 0x21, 0x00


	//----- nvinfo : EIATTR_KPARAM_INFO
	.align		4
.L_152:
        /*0018*/ 	.byte	0x04, 0x17
        /*001a*/ 	.short	(.L_154 - .L_153)
.L_153:
        /*001c*/ 	.word	0x00000000
        /*0020*/ 	.short	0x0005
        /*0022*/ 	.short	0x0028
        /*0024*/ 	.byte	0x00, 0xf5, 0x21, 0x00


	//----- nvinfo : EIATTR_KPARAM_INFO
	.align		4
.L_154:
        /*0028*/ 	.byte	0x04, 0x17
        /*002a*/ 	.short	(.L_156 - .L_155)
.L_155:
        /*002c*/ 	.word	0x00000000
        /*0030*/ 	.short	0x0004
        /*0032*/ 	.short	0x0020
        /*0034*/ 	.byte	0x00, 0xf5, 0x21, 0x00


	//----- nvinfo : EIATTR_KPARAM_INFO
	.align		4
.L_156:
        /*0038*/ 	.byte	0x04, 0x17
        /*003a*/ 	.short	(.L_158 - .L_157)
.L_157:
        /*003c*/ 	.word	0x00000000
        /*0040*/ 	.short	0x0003
        /*0042*/ 	.short	0x0018
        /*0044*/ 	.byte	0x00, 0xf5, 0x21, 0x00


	//----- nvinfo : EIATTR_KPARAM_INFO
	.align		4
.L_158:
        /*0048*/ 	.byte	0x04, 0x17
        /*004a*/ 	.short	(.L_160 - .L_159)
.L_159:
        /*004c*/ 	.word	0x00000000
        /*0050*/ 	.short	0x0002
        /*0052*/ 	.short	0x0010
        /*0054*/ 	.byte	0x00, 0xf5, 0x21, 0x00


	//----- nvinfo : EIATTR_KPARAM_INFO
	.align		4
.L_160:
        /*0058*/ 	.byte	0x04, 0x17
        /*005a*/ 	.short	(.L_162 - .L_161)
.L_161:
        /*005c*/ 	.word	0x00000000
        /*0060*/ 	.short	0x0001
        /*0062*/ 	.short	0x0008
        /*0064*/ 	.byte	0x00, 0xf5, 0x21, 0x00


	//----- nvinfo : EIATTR_KPARAM_INFO
	.align		4
.L_162:
        /*0068*/ 	.byte	0x04, 0x17
        /*006a*/ 	.short	(.L_164 - .L_163)
.L_163:
        /*006c*/ 	.word	0x00000000
        /*0070*/ 	.short	0x0000
        /*0072*/ 	.short	0x0000
        /*0074*/ 	.byte	0x00, 0xf5, 0x21, 0x00


	//----- nvinfo : EIATTR_SPARSE_MMA_MASK
	.align		4
.L_164:
        /*0078*/ 	.byte	0x03, 0x50
        /*007a*/ 	.short	0x0000


	//----- nvinfo : EIATTR_MAXREG_COUNT
	.align		4
        /*007c*/ 	.byte	0x03, 0x1b
        /*007e*/ 	.short	0x00ff


	//----- nvinfo : EIATTR_MERCURY_ISA_VERSION
	.align		4
        /*0080*/ 	.byte	0x03, 0x5f
        /*0082*/ 	.short	0x0101


	//----- nvinfo : EIATTR_VRC_CTA_INIT_COUNT
	.align		4
        /*0084*/ 	.byte	0x02, 0x4a
	.zero		1
	.zero		1


	//----- nvinfo : EIATTR_EXIT_INSTR_OFFSETS
	.align		4
        /*0088*/ 	.byte	0x04, 0x1c
        /*008a*/ 	.short	(.L_166 - .L_165)


	//   ....[0]....
.L_165:
        /*008c*/ 	.word	0x000023f0


	//----- nvinfo : EIATTR_CBANK_PARAM_SIZE
	.align		4
.L_166:
        /*0090*/ 	.byte	0x03, 0x19
        /*0092*/ 	.short	0x0038


	//----- nvinfo : EIATTR_PARAM_CBANK
	.align		4
        /*0094*/ 	.byte	0x04, 0x0a
        /*0096*/ 	.short	(.L_168 - .L_167)
	.align		4
.L_167:
        /*0098*/ 	.word	index@(.nv.constant0._Z18calc_contributionsPfS_S_S_S_S_S_)
        /*009c*/ 	.short	0x0380
        /*009e*/ 	.short	0x0038


	//----- nvinfo : EIATTR_SW_WAR
	.align		4
.L_168:
        /*00a0*/ 	.byte	0x04, 0x36
        /*00a2*/ 	.short	(.L_170 - .L_169)
.L_169:
        /*00a4*/ 	.word	0x00000008
.L_170:


//--------------------- .nv.callgraph             --------------------------
	.section	.nv.callgraph,"",@"SHT_CUDA_CALLGRAPH"
	.align	4
	.sectionentsize	8
	.align		4
        /*0000*/ 	.word	0x00000000
	.align		4
        /*0004*/ 	.word	0xffffffff
	.align		4
        /*0008*/ 	.word	0x00000000
	.align		4
        /*000c*/ 	.word	0xfffffffe
	.align		4
        /*0010*/ 	.word	0x00000000
	.align		4
        /*0014*/ 	.word	0xfffffffd
	.align		4
        /*0018*/ 	.word	0x00000000
	.align		4
        /*001c*/ 	.word	0xfffffffc


//--------------------- .nv.constant3             --------------------------
	.section	.nv.constant3,"a",@progbits
	.align	4
.nv.constant3:
	.type		WIDTH,@object
	.size		WIDTH,(HEIGHT - WIDTH)
WIDTH:
	.zero		4
	.type		HEIGHT,@object
	.size		HEIGHT,(.L_1 - HEIGHT)
HEIGHT:
	.zero		4
.L_1:


//--------------------- .nv.constant4             --------------------------
	.section	.nv.constant4,"a",@progbits
	.align	8
	.align		8
.nv.constant4:
        /*0000*/ 	.dword	__cudart_i2opi_f


//--------------------- .text._Z8finalizePfS_S_   --------------------------
	.section	.text._Z8finalizePfS_S_,"ax",@progbits
	.align	128
        .global         _Z8finalizePfS_S_
        .type           _Z8finalizePfS_S_,@function
        .size           _Z8finalizePfS_S_,(.L_x_47 - _Z8finalizePfS_S_)
        .other          _Z8finalizePfS_S_,@"STO_CUDA_ENTRY STV_DEFAULT"
_Z8finalizePfS_S_:
.text._Z8finalizePfS_S_:
[----:B------:R-:W-:Y:S08]  /*0000*/  LDC R1, c[0x0][0x37c] ;  /* 0x0000df00ff017b82 */ /* 0x000ff00000000800 */
[----:B------:R-:W0:Y:S01]  /*0010*/  S2UR UR6, SR_CTAID.Y ;  /* 0x00000000000679c3 */ /* 0x000e220000002600 */
[----:B------:R-:W1:Y:S01]  /*0020*/  LDCU UR5, c[0x3][URZ] ;  /* 0x00c00000ff0577ac */ /* 0x000e620008000800 */
[----:B------:R-:W2:Y:S06]  /*0030*/  LDCU.64 UR10, c[0x0][0x380] ;  /* 0x00007000ff0a77ac */ /* 0x000eac0008000a00 */
[----:B------:R-:W3:Y:S01]  /*0040*/  S2UR UR14, SR_CTAID.X ;  /* 0x00000000000e79c3 */ /* 0x000ee20000002500 */
[----:B------:R-:W4:Y:S01]  /*0050*/  LDCU.64 UR12, c[0x0][0x358] ;  /* 0x00006b00ff0c77ac */ /* 0x000f220008000a00 */
[----:B-1----:R-:W-:-:S04]  /*0060*/  UIADD3 UR5, UPT, UPT, UR5, 0x2, URZ ;  /* 0x0000000205057890 */ /* 0x002fc8000fffe0ff */
[----:B0-----:R-:W-:-:S04]  /*0070*/  UIMAD UR4, UR5, UR6, UR5 ;  /* 0x00000006050472a4 */ /* 0x001fc8000f8e0205 */
[----:B---3--:R-:W-:-:S04]  /*0080*/  UIADD3 UR9, UP0, UPT, UR4, UR14, URZ ;  /* 0x0000000e04097290 */ /* 0x008fc8000ff1e0ff */
[----:B------:R-:W-:Y:S02]  /*0090*/  ULEA.HI.X.SX32 UR4, UR4, URZ, 0x1, UP0 ;  /* 0x000000ff04047291 */ /* 0x000fe400080f0eff */
[----:B------:R-:W-:Y:S02]  /*00a0*/  USHF.L.U32 UR8, UR9, 0x2, URZ ;  /* 0x0000000209087899 */ /* 0x000fe400080006ff */
[----:B------:R-:W-:Y:S02]  /*00b0*/  USHF.L.U64.HI UR9, UR9, 0x2, UR4 ;  /* 0x0000000209097899 */ /* 0x000fe40008010204 */
[----:B--2---:R-:W-:-:S04]  /*00c0*/  UIADD3 UR4, UP0, UPT, UR8, UR10, URZ ;  /* 0x0000000a08047290 */ /* 0x004fc8000ff1e0ff */
[----:B------:R-:W-:Y:S02]  /*00d0*/  UIADD3.X UR7, UPT, UPT, UR9, UR11, URZ, UP0, !UPT ;  /* 0x0000000b09077290 */ /* 0x000fe400087fe4ff */
[----:B------:R-:W-:Y:S01]  /*00e0*/  IMAD.U32 R6, RZ, RZ, UR4 ;  /* 0x00000004ff067e24 */ /* 0x000fe2000f8e00ff */
[----:B------:R-:W0:Y:S03]  /*00f0*/  LDCU.64 UR10, c[0x0][0x390] ;  /* 0x00007200ff0a77ac */ /* 0x000e260008000a00 */
[----:B------:R-:W-:-:S05]  /*0100*/  IMAD.U32 R7, RZ, RZ, UR7 ;  /* 0x00000007ff077e24 */ /* 0x000fca000f8e00ff */
[----:B----4-:R-:W2:Y:S01]  /*0110*/  LDG.E R5, desc[UR12][R6.64+0x4] ;  /* 0x0000040c06057981 */ /* 0x010ea2000c1e1900 */
[----:B0-----:R-:W-:-:S04]  /*0120*/  UIADD3 UR4, UP0, UPT, UR8, UR10, URZ ;  /* 0x0000000a08047290 */ /* 0x001fc8000ff1e0ff */
[----:B------:R-:W-:Y:S02]  /*0130*/  UIADD3.X UR7, UPT, UPT, UR9, UR11, URZ, UP0, !UPT ;  /* 0x0000000b09077290 */ /* 0x000fe400087fe4ff */
[----:B------:R-:W-:Y:S01]  /*0140*/  IMAD.U32 R8, RZ, RZ, UR4 ;  /* 0x00000004ff087e24 */ /* 0x000fe2000f8e00ff */
[----:B------:R-:W0:Y:S03]  /*0150*/  LDCU.64 UR10, c[0x0][0x388] ;  /* 0x00007100ff0a77ac */ /* 0x000e260008000a00 */
[----:B------:R-:W-:Y:S01]  /*0160*/  IMAD.U32 R9, RZ, RZ, UR7 ;  /* 0x00000007ff097e24 */ /* 0x000fe2000f8e00ff */
[----:B--2---:R-:W-:-:S13]  /*0170*/  FSETP.GT.AND P0, PT, R5, 1, PT ;  /* 0x3f8000000500780b */ /* 0x004fda0003f04000 */
[----:B------:R-:W-:-:S05]  /*0180*/  @P0 IMAD.MOV.U32 R3, RZ, RZ, 0x3f800000 ;  /* 0x3f800000ff030424 */ /* 0x000fca00078e00ff */
[----:B------:R1:W-:Y:S04]  /*0190*/  @P0 STG.E desc[UR12][R6.64+0x4], R3 ;  /* 0x0000040306000986 */ /* 0x0003e8000c10190c */
[----:B------:R-:W2:Y:S01]  /*01a0*/  LDG.E R2, desc[UR12][R8.64+0x4] ;  /* 0x0000040c08027981 */ /* 0x000ea2000c1e1900 */
[----:B------:R-:W-:Y:S01]  /*01b0*/  @P0 IMAD.MOV.U32 R5, RZ, RZ, 0x3f800000 ;  /* 0x3f800000ff050424 */ /* 0x000fe200078e00ff */
[----:B--2---:R-:W-:-:S13]  /*01c0*/  FSETP.GT.AND P1, PT, R2, 1, PT ;  /* 0x3f8000000200780b */ /* 0x004fda0003f24000 */
[----:B------:R-:W-:-:S05]  /*01d0*/  @P1 IMAD.MOV.U32 R11, RZ, RZ, 0x3f800000 ;  /* 0x3f800000ff0b1424 */ /* 0x000fca00078e00ff */
[----:B------:R2:W-:Y:S04]  /*01e0*/  @P1 STG.E desc[UR12][R8.64+0x4], R11 ;  /* 0x0000040b08001986 */ /* 0x0005e8000c10190c */
[----:B------:R-:W3:Y:S01]  /*01f0*/  @P1 LDG.E R5, desc[UR12][R6.64+0x4] ;  /* 0x0000040c06051981 */ /* 0x000ee2000c1e1900 */
[----:B------:R-:W-:Y:S01]  /*0200*/  @P1 IMAD.MOV.U32 R2, RZ, RZ, 0x3f800000 ;  /* 0x3f800000ff021424 */ /* 0x000fe200078e00ff */
[----:B---3--:R-:W-:-:S13]  /*0210*/  FSETP.GEU.AND P0, PT, R5, RZ, PT ;  /* 0x000000ff0500720b */ /* 0x008fda0003f0e000 */
[----:B------:R3:W-:Y:S04]  /*0220*/  @!P0 STG.E desc[UR12][R6.64+0x4], RZ ;  /* 0x000004ff06008986 */ /* 0x0007e8000c10190c */
[----:B------:R-:W4:Y:S01]  /*0230*/  @!P0 LDG.E R2, desc[UR12][R8.64+0x4] ;  /* 0x0000040c08028981 */ /* 0x000f22000c1e1900 */
[----:B------:R-:W-:Y:S01]  /*0240*/  @!P0 IMAD.MOV.U32 R5, RZ, RZ, RZ ;  /* 0x000000ffff058224 */ /* 0x000fe200078e00ff */
[----:B----4-:R-:W-:-:S13]  /*0250*/  FSETP.GEU.AND P1, PT, R2, RZ, PT ;  /* 0x000000ff0200720b */ /* 0x010fda0003f2e000 */
[----:B------:R4:W-:Y:S04]  /*0260*/  @!P1 STG.E desc[UR12][R8.64+0x4], RZ ;  /* 0x000004ff08009986 */ /* 0x0009e8000c10190c */
[----:B------:R-:W5:Y:S01]  /*0270*/  @!P1 LDG.E R5, desc[UR12][R6.64+0x4] ;  /* 0x0000040c06059981 */ /* 0x000f62000c1e1900 */
[----:B------:R-:W-:Y:S01]  /*0280*/  @!P1 IMAD.MOV.U32 R2, RZ, RZ, RZ ;  /* 0x000000ffff029224 */ /* 0x000fe200078e00ff */
[----:B0-----:R-:W-:Y:S02]  /*0290*/  UIADD3 UR8, UP0, UPT, UR8, UR10, URZ ;  /* 0x0000000a08087290 */ /* 0x001fe4000ff1e0ff */
[----:B------:R-:W-:Y:S02]  /*02a0*/  UIADD3 UR4, UPT, UPT, UR6, 0x1, URZ ;  /* 0x0000000106047890 */ /* 0x000fe4000fffe0ff */
[----:B------:R-:W-:Y:S01]  /*02b0*/  UIADD3.X UR9, UPT, UPT, UR9, UR11, URZ, UP0, !UPT ;  /* 0x0000000b09097290 */ /* 0x000fe200087fe4ff */
[----:B-----5:R-:W-:-:S04]  /*02c0*/  FSETP.GT.AND P2, PT, |R2|, |R5|, PT ;  /* 0x400000050200720b */ /* 0x020fc80003f44200 */
[----:B-1----:R-:W-:Y:S02]  /*02d0*/  FSEL R3, |R2|, |R5|, P2 ;  /* 0x4000000502037208 */ /* 0x002fe40001000200 */
[----:B------:R-:W-:Y:S02]  /*02e0*/  FSEL R0, |R5|, |R2|, P2 ;  /* 0x4000000205007208 */ /* 0x000fe40001000200 */
[----:B------:R-:W2:Y:S08]  /*02f0*/  MUFU.RCP R4, R3 ;  /* 0x0000000300047308 */ /* 0x000eb00000001000 */
[----:B------:R-:W0:Y:S01]  /*0300*/  FCHK P0, R0, R3 ;  /* 0x0000000300007302 */ /* 0x000e220000000000 */
[----:B--2---:R-:W-:-:S04]  /*0310*/  FFMA R11, -R3, R4, 1 ;  /* 0x3f800000030b7423 */ /* 0x004fc80000000104 */
[----:B------:R-:W-:-:S04]  /*0320*/  FFMA R11, R4, R11, R4 ;  /* 0x0000000b040b7223 */ /* 0x000fc80000000004 */
[----:B------:R-:W-:-:S04]  /*0330*/  FFMA R4, R0, R11, RZ ;  /* 0x0000000b00047223 */ /* 0x000fc800000000ff */
[----:B---3--:R-:W-:-:S04]  /*0340*/  FFMA R6, -R3, R4, R0 ;  /* 0x0000000403067223 */ /* 0x008fc80000000100 */
[----:B------:R-:W-:Y:S01]  /*0350*/  FFMA R4, R11, R6, R4 ;  /* 0x000000060b047223 */ /* 0x000fe20000000004 */
[----:B0---4-:R-:W-:Y:S06]  /*0360*/  @!P0 BRA `(.L_x_0) ;  /* 0x00000000000c8947 */ /* 0x011fec0003800000 */
[----:B------:R-:W-:-:S07]  /*0370*/  MOV R4, 0x390 ;  /* 0x0000039000047802 */ /* 0x000fce0000000f00 */
[----:B------:R-:W-:Y:S05]  /*0380*/  CALL.REL.NOINC `($__internal_0_$__cuda_sm3x_div_rn_noftz_f32_slowpath) ;  /* 0x0000000000f47944 */ /* 0x000fea0003c00000 */
[----:B------:R-:W-:-:S07]  /*0390*/  MOV R4, R0 ;  /* 0x0000000000047202 */ /* 0x000fce0000000f00 */
.L_x_0:
[----:B------:R-:W-:Y:S02]  /*03a0*/  IMAD.MOV.U32 R7, RZ, RZ, 0x3b33710b ;  /* 0x3b33710bff077424 */ /* 0x000fe400078e00ff */
[----:B------:R-:W-:Y:S01]  /*03b0*/  FMUL R0, R4, R4 ;  /* 0x0000000404007220 */ /* 0x000fe20000400000 */
[----:B------:R-:W-:Y:S01]  /*03c0*/  IMAD.MOV.U32 R6, RZ, RZ, 0x3f6ee581 ;  /* 0x3f6ee581ff067424 */ /* 0x000fe200078e00ff */
[C---:B------:R-:W-:Y:S02]  /*03d0*/  ISETP.GE.AND P0, PT, R5.reuse, RZ, PT ;  /* 0x000000ff0500720c */ /* 0x040fe40003f06270 */
[C---:B------:R-:W-:Y:S01]  /*03e0*/  FFMA R7, R0.reuse, R7, -0.015681877732276916504 ;  /* 0xbc80774800077423 */ /* 0x040fe20000000007 */
[----:B------:R-:W-:Y:S02]  /*03f0*/  FSETP.NEU.AND P3, PT, |R5|, |R2|, PT ;  /* 0x400000020500720b */ /* 0x000fe40003f6d200 */
[----:B------:R-:W-:Y:S01]  /*0400*/  FSETP.NEU.AND P1, PT, R3, RZ, PT ;  /* 0x000000ff0300720b */ /* 0x000fe20003f2d000 */
[----:B------:R-:W-:Y:S01]  /*0410*/  FFMA R7, R0, R7, 0.042200751602649688721 ;  /* 0x3d2cdab200077423 */ /* 0x000fe20000000007 */
[----:B------:R-:W-:-:S03]  /*0420*/  IMAD.MOV.U32 R3, RZ, RZ, 0x3e22f983 ;  /* 0x3e22f983ff037424 */ /* 0x000fc600078e00ff */
[----:B------:R-:W-:-:S04]  /*0430*/  FFMA R7, R0, R7, -0.074792981147766113281 ;  /* 0xbd992d1000077423 */ /* 0x000fc80000000007 */
[----:B------:R-:W-:-:S04]  /*0440*/  FFMA R7, R0, R7, 0.10640415549278259277 ;  /* 0x3dd9ea6c00077423 */ /* 0x000fc80000000007 */
[----:B------:R-:W-:-:S04]  /*0450*/  FFMA R7, R0, R7, -0.14207722246646881104 ;  /* 0xbe117cb100077423 */ /* 0x000fc80000000007 */
[----:B------:R-:W-:-:S04]  /*0460*/  FFMA R7, R0, R7, 0.19993925094604492188 ;  /* 0x3e4cbce000077423 */ /* 0x000fc80000000007 */
[----:B------:R-:W-:-:S04]  /*0470*/  FFMA R7, R0, R7, -0.33333197236061096191 ;  /* 0xbeaaaa7d00077423 */ /* 0x000fc80000000007 */
[----:B------:R-:W-:-:S04]  /*0480*/  FMUL R7, R0, R7 ;  /* 0x0000000700077220 */ /* 0x000fc80000400000 */
[----:B------:R-:W-:Y:S01]  /*0490*/  FFMA R7, R7, R4, R4 ;  /* 0x0000000407077223 */ /* 0x000fe20000000004 */
[----:B------:R-:W-:-:S03]  /*04a0*/  FSEL R4, R6, 1.8663789033889770508, P2 ;  /* 0x3feee58106047808 */ /* 0x000fc60001000000 */
[----:B------:R-:W-:-:S05]  /*04b0*/  FFMA R0, R6, 1.6832555532455444336, -R7 ;  /* 0x3fd774eb06007823 */ /* 0x000fca0000000807 */
[-C--:B------:R-:W-:Y:S01]  /*04c0*/  FSEL R9, R0, R7.reuse, P2 ;  /* 0x0000000700097208 */ /* 0x080fe20001000000 */
[----:B------:R-:W-:Y:S01]  /*04d0*/  IMAD.MOV.U32 R0, RZ, RZ, 0x4016cbe4 ;  /* 0x4016cbe4ff007424 */ /* 0x000fe200078e00ff */
[----:B------:R-:W-:-:S05]  /*04e0*/  FSEL R7, R7, -R7, P2 ;  /* 0x8000000707077208 */ /* 0x000fca0001000000 */
[----:B------:R-:W-:Y:S01]  /*04f0*/  @!P0 FFMA R9, R4, 1.6832555532455444336, R7 ;  /* 0x3fd774eb04098823 */ /* 0x000fe20000000007 */
[----:B------:R-:W-:Y:S01]  /*0500*/  @!P3 FSEL R9, R0, 0.78539818525314331055, !P0 ;  /* 0x3f490fdb0009b808 */ /* 0x000fe20004000000 */
[----:B------:R-:W-:Y:S01]  /*0510*/  FADD R0, |R2|, |R5| ;  /* 0x4000000502007221 */ /* 0x000fe20000000200 */
[----:B------:R-:W-:Y:S01]  /*0520*/  @!P1 FSEL R9, RZ, 3.1415927410125732422, P0 ;  /* 0x40490fdbff099808 */ /* 0x000fe20000000000 */
[----:B------:R-:W-:-:S03]  /*0530*/  IMAD.MOV.U32 R4, RZ, RZ, 0x3f800000 ;  /* 0x3f800000ff047424 */ /* 0x000fc600078e00ff */
[----:B------:R-:W-:Y:S02]  /*0540*/  FSETP.NAN.AND P0, PT, R0, R0, PT ;  /* 0x000000000000720b */ /* 0x000fe40003f08000 */
[----:B------:R-:W-:Y:S01]  /*0550*/  LOP3.LUT R9, R9, 0x80000000, R2, 0xb8, !PT ;  /* 0x8000000009097812 */ /* 0x000fe200078eb802 */
[----:B------:R-:W-:-:S03]  /*0560*/  FFMA R2, R3, -6.2831854820251464844, R4 ;  /* 0xc0c90fdb03027823 */ /* 0x000fc60000000004 */
[----:B------:R-:W-:Y:S01]  /*0570*/  FSEL R0, R0, R9, P0 ;  /* 0x0000000900007208 */ /* 0x000fe20000000000 */
[----:B------:R-:W-:-:S04]  /*0580*/  FFMA R3, R2, R3, 0.15915493667125701904 ;  /* 0x3e22f98302037423 */ /* 0x000fc80000000003 */
[----:B------:R-:W-:Y:S01]  /*0590*/  FFMA R2, R0, R3, RZ ;  /* 0x0000000300027223 */ /* 0x000fe200000000ff */
[----:B------:R-:W0:Y:S03]  /*05a0*/  FCHK P0, R0, 6.2831854820251464844 ;  /* 0x40c90fdb00007902 */ /* 0x000e260000000000 */
[----:B------:R-:W-:-:S04]  /*05b0*/  FFMA R4, R2, -6.2831854820251464844, R0 ;  /* 0xc0c90fdb02047823 */ /* 0x000fc80000000000 */
[----:B------:R-:W-:Y:S01]  /*05c0*/  FFMA R7, R3, R4, R2 ;  /* 0x0000000403077223 */ /* 0x000fe20000000002 */
[----:B0-----:R-:W-:Y:S06]  /*05d0*/  @!P0 BRA `(.L_x_1) ;  /* 0x0000000000108947 */ /* 0x001fec0003800000 */
[----:B------:R-:W-:Y:S01]  /*05e0*/  IMAD.MOV.U32 R3, RZ, RZ, 0x40c90fdb ;  /* 0x40c90fdbff037424 */ /* 0x000fe200078e00ff */
[----:B------:R-:W-:-:S07]  /*05f0*/  MOV R4, 0x610 ;  /* 0x0000061000047802 */ /* 0x000fce0000000f00 */
[----:B------:R-:W-:Y:S05]  /*0600*/  CALL.REL.NOINC `($__internal_0_$__cuda_sm3x_div_rn_noftz_f32_slowpath) ;  /* 0x0000000000547944 */ /* 0x000fea0003c00000 */
[----:B------:R-:W-:-:S07]  /*0610*/  IMAD.MOV.U32 R7, RZ, RZ, R0 ;  /* 0x000000ffff077224 */ /* 0x000fce00078e0000 */
.L_x_1:
[----:B------:R-:W0:Y:S01]  /*0620*/  LDCU.64 UR10, c[0x0][0x388] ;  /* 0x00007100ff0a77ac */ /* 0x000e220008000a00 */
[----:B------:R-:W-:Y:S01]  /*0630*/  MOV R4, UR8 ;  /* 0x0000000800047c02 */ /* 0x000fe20008000f00 */
[----:B------:R-:W-:Y:S01]  /*0640*/  IMAD.U32 R5, RZ, RZ, UR9 ;  /* 0x00000009ff057e24 */ /* 0x000fe2000f8e00ff */
[----:B------:R-:W-:-:S04]  /*0650*/  UIMAD UR6, UR4, UR5, URZ ;  /* 0x00000005040672a4 */ /* 0x000fc8000f8e02ff */
[----:B------:R1:W-:Y:S01]  /*0660*/  REDG.E.ADD.F32.FTZ.RN.STRONG.GPU desc[UR12][R4.64+0x4], R7 ;  /* 0x00000407040079a6 */ /* 0x0003e2000c12f30c */
[----:B------:R-:W-:-:S04]  /*0670*/  UIADD3 UR7, UP0, UPT, UR6, UR14, URZ ;  /* 0x0000000e06077290 */ /* 0x000fc8000ff1e0ff */
[----:B------:R-:W-:Y:S02]  /*0680*/  ULEA.HI.X.SX32 UR6, UR6, URZ, 0x1, UP0 ;  /* 0x000000ff06067291 */ /* 0x000fe400080f0eff */
[----:B0-----:R-:W-:-:S04]  /*0690*/  ULEA UR10, UP0, UR7, UR10, 0x2 ;  /* 0x0000000a070a7291 */ /* 0x001fc8000f8010ff */
[----:B------:R-:W-:Y:S02]  /*06a0*/  ULEA.HI.X UR6, UR7, UR11, UR6, 0x2, UP0 ;  /* 0x0000000b07067291 */ /* 0x000fe400080f1406 */
[----:B------:R-:W-:-:S04]  /*06b0*/  IMAD.U32 R2, RZ, RZ, UR10 ;  /* 0x0000000aff027e24 */ /* 0x000fc8000f8e00ff */
[----:B------:R-:W-:-:S05]  /*06c0*/  IMAD.U32 R3, RZ, RZ, UR6 ;  /* 0x00000006ff037e24 */ /* 0x000fca000f8e00ff */
[----:B------:R-:W2:Y:S02]  /*06d0*/  LDG.E R0, desc[UR12][R2.64+0x4] ;  /* 0x0000040c02007981 */ /* 0x000ea4000c1e1900 */
[----:B--2---:R-:W-:-:S04]  /*06e0*/  FSETP.GT.AND P0, PT, R0, 1, PT ;  /* 0x3f8000000000780b */ /* 0x004fc80003f04000 */
[----:B------:R-:W-:-:S04]  /*06f0*/  FSEL R6, R0, RZ, !P0 ;  /* 0x000000ff00067208 */ /* 0x000fc80004000000 */
[----:B------:R-:W-:-:S04]  /*0700*/  FSETP.GEU.AND P1, PT, R6, RZ, PT ;  /* 0x000000ff0600720b */ /* 0x000fc80003f2e000 */
[----:B------:R-:W-:Y:S02]  /*0710*/  FSETP.GT.OR P0, PT, R0, 1, !P1 ;  /* 0x3f8000000000780b */ /* 0x000fe40004f04400 */
[----:B------:R-:W-:-:S11]  /*0720*/  FSEL R9, R6, RZ, P1 ;  /* 0x000000ff06097208 */ /* 0x000fd60000800000 */
[----:B-1----:R-:W-:Y:S05]  /*0730*/  @!P0 EXIT ;  /* 0x000000000000894d */ /* 0x002fea0003800000 */
[----:B------:R-:W-:Y:S01]  /*0740*/  STG.E desc[UR12][R2.64+0x4], R9 ;  /* 0x0000040902007986 */ /* 0x000fe2000c10190c */
[----:B------:R-:W-:Y:S05]  /*0750*/  EXIT ;  /* 0x000000000000794d */ /* 0x000fea0003800000 */
        .weak           $__internal_0_$__cuda_sm3x_div_rn_noftz_f32_slowpath
        .type           $__internal_0_$__cuda_sm3x_div_rn_noftz_f32_slowpath,@function
        .size           $__internal_0_$__cuda_sm3x_div_rn_noftz_f32_slowpath,(.L_x_47 - $__internal_0_$__cuda_sm3x_div_rn_noftz_f32_slowpath)
$__internal_0_$__cuda_sm3x_div_rn_noftz_f32_slowpath:
[--C-:B------:R-:W-:Y:S02]  /*0760*/  SHF.R.U32.HI R7, RZ, 0x17, R3.reuse ;  /* 0x00000017ff077819 */ /* 0x100fe40000011603 */
[----:B------:R-:W-:Y:S02]  /*0770*/  SHF.R.U32.HI R6, RZ, 0x17, R0 ;  /* 0x00000017ff067819 */ /* 0x000fe40000011600 */
[----:B------:R-:W-:Y:S01]  /*0780*/  LOP3.LUT R12, R7, 0xff, RZ, 0xc0, !PT ;  /* 0x000000ff070c7812 */ /* 0x000fe200078ec0ff */
[----:B------:R-:W-:Y:S01]  /*0790*/  IMAD.MOV.U32 R7, RZ, RZ, R3 ;  /* 0x000000ffff077224 */ /* 0x000fe200078e0003 */
[----:B------:R-:W-:-:S03]  /*07a0*/  LOP3.LUT R10, R6, 0xff, RZ, 0xc0, !PT ;  /* 0x000000ff060a7812 */ /* 0x000fc600078ec0ff */
[----:B------:R-:W-:Y:S02]  /*07b0*/  VIADD R9, R12, 0xffffffff ;  /* 0xffffffff0c097836 */ /* 0x000fe40000000000 */
[----:B------:R-:W-:-:S03]  /*07c0*/  VIADD R8, R10, 0xffffffff ;  /* 0xffffffff0a087836 */ /* 0x000fc60000000000 */
[----:B------:R-:W-:-:S04]  /*07d0*/  ISETP.GT.U32.AND P0, PT, R9, 0xfd, PT ;  /* 0x000000fd0900780c */ /* 0x000fc80003f04070 */
[----:B------:R-:W-:-:S13]  /*07e0*/  ISETP.GT.U32.OR P0, PT, R8, 0xfd, P0 ;  /* 0x000000fd0800780c */ /* 0x000fda0000704470 */
[----:B------:R-:W-:Y:S01]  /*07f0*/  @!P0 IMAD.MOV.U32 R6, RZ, RZ, RZ ;  /* 0x000000ffff068224 */ /* 0x000fe200078e00ff */
[----:B------:R-:W-:Y:S06]  /*0800*/  @!P0 BRA `(.L_x_2) ;  /* 0x00000000005c8947 */ /* 0x000fec0003800000 */
[----:B------:R-:W-:Y:S02]  /*0810*/  FSETP.GTU.FTZ.AND P0, PT, |R0|, +INF , PT ;  /* 0x7f8000000000780b */ /* 0x000fe40003f1c200 */
[----:B------:R-:W-:-:S04]  /*0820*/  FSETP.GTU.FTZ.AND P1, PT, |R3|, +INF , PT ;  /* 0x7f8000000300780b */ /* 0x000fc80003f3c200 */
[----:B------:R-:W-:-:S13]  /*0830*/  PLOP3.LUT P0, PT, P0, P1, PT, 0xf8, 0x8f ;  /* 0x00000000008f781c */ /* 0x000fda0000703f70 */
[----:B------:R-:W-:Y:S05]  /*0840*/  @P0 BRA `(.L_x_3) ;  /* 0x0000000400440947 */ /* 0x000fea0003800000 */
[----:B------:R-:W-:-:S13]  /*0850*/  LOP3.LUT P0, RZ, R7, 0x7fffffff, R0, 0xc8, !PT ;  /* 0x7fffffff07ff7812 */ /* 0x000fda000780c800 */
[----:B------:R-:W-:Y:S05]  /*0860*/  @!P0 BRA `(.L_x_4) ;  /* 0x0000000400348947 */ /* 0x000fea0003800000 */
[C---:B------:R-:W-:Y:S02]  /*0870*/  FSETP.NEU.FTZ.AND P3, PT, |R0|.reuse, +INF , PT ;  /* 0x7f8000000000780b */ /* 0x040fe40003f7d200 */
[----:B------:R-:W-:Y:S02]  /*0880*/  FSETP.NEU.FTZ.AND P1, PT, |R3|, +INF , PT ;  /* 0x7f8000000300780b */ /* 0x000fe40003f3d200 */
[----:B------:R-:W-:-:S11]  /*0890*/  FSETP.NEU.FTZ.AND P0, PT, |R0|, +INF , PT ;  /* 0x7f8000000000780b */ /* 0x000fd60003f1d200 */
[----:B------:R-:W-:Y:S05]  /*08a0*/  @!P1 BRA !P3, `(.L_x_4) ;  /* 0x0000000400249947 */ /* 0x000fea0005800000 */
[----:B------:R-:W-:-:S04]  /*08b0*/  LOP3.LUT P3, RZ, R0, 0x7fffffff, RZ, 0xc0, !PT ;  /* 0x7fffffff00ff7812 */ /* 0x000fc8000786c0ff */
[----:B------:R-:W-:-:S13]  /*08c0*/  PLOP3.LUT P1, PT, P1, P3, PT, 0x2f, 0xf2 ;  /* 0x0000000000f2781c */ /* 0x000fda0000f26577 */
[----:B------:R-:W-:Y:S05]  /*08d0*/  @P1 BRA `(.L_x_5) ;  /* 0x0000000400101947 */ /* 0x000fea0003800000 */
[----:B------:R-:W-:-:S04]  /*08e0*/  LOP3.LUT P1, RZ, R7, 0x7fffffff, RZ, 0xc0, !PT ;  /* 0x7fffffff07ff7812 */ /* 0x000fc8000782c0ff */
[----:B------:R-:W-:-:S13]  /*08f0*/  PLOP3.LUT P0, PT, P0, P1, PT, 0x2f, 0xf2 ;  /* 0x0000000000f2781c */ /* 0x000fda0000702577 */
[----:B------:R-:W-:Y:S05]  /*0900*/  @P0 BRA `(.L_x_6) ;  /* 0x0000000000f80947 */ /* 0x000fea0003800000 */
[----:B------:R-:W-:Y:S02]  /*0910*/  ISETP.GE.AND P0, PT, R8, RZ, PT ;  /* 0x000000ff0800720c */ /* 0x000fe40003f06270 */
[----:B------:R-:W-:-:S11]  /*0920*/  ISETP.GE.AND P1, PT, R9, RZ, PT ;  /* 0x000000ff0900720c */ /* 0x000fd60003f26270 */
[----:B------:R-:W-:Y:S01]  /*0930*/  @P0 MOV R6, RZ ;  /* 0x000000ff00060202 */ /* 0x000fe20000000f00 */
[----:B------:R-:W-:Y:S02]  /*0940*/  @!P0 IMAD.MOV.U32 R6, RZ, RZ, -0x40 ;  /* 0xffffffc0ff068424 */ /* 0x000fe400078e00ff */
[----:B------:R-:W-:Y:S01]  /*0950*/  @!P0 FFMA R0, R0, 1.84467440737095516160e+19, RZ ;  /* 0x5f80000000008823 */ /* 0x000fe200000000ff */
[----:B------:R-:W-:Y:S01]  /*0960*/  @!P1 FFMA R7, R3, 1.84467440737095516160e+19, RZ ;  /* 0x5f80000003079823 */ /* 0x000fe200000000ff */
[----:B------:R-:W-:-:S07]  /*0970*/  @!P1 VIADD R6, R6, 0x40 ;  /* 0x0000004006069836 */ /* 0x000fce0000000000 */
.L_x_2:
[----:B------:R-:W-:-:S05]  /*0980*/  LEA R8, R12, 0xc0800000, 0x17 ;  /* 0xc08000000c087811 */ /* 0x000fca00078eb8ff */
[----:B------:R-:W-:Y:S02]  /*0990*/  IMAD.IADD R8, R7, 0x1, -R8 ;  /* 0x0000000107087824 */ /* 0x000fe400078e0a08 */
[----:B------:R-:W-:Y:S02]  /*09a0*/  VIADD R7, R10, 0xffffff81 ;  /* 0xffffff810a077836 */ /* 0x000fe40000000000 */
[----:B------:R-:W0:Y:S01]  /*09b0*/  MUFU.RCP R9, R8 ;  /* 0x0000000800097308 */ /* 0x000e220000001000 */
[----:B------:R-:W-:Y:S01]  /*09c0*/  FADD.FTZ R11, -R8, -RZ ;  /* 0x800000ff080b7221 */ /* 0x000fe20000010100 */
[----:B------:R-:W-:-:S03]  /*09d0*/  IMAD R0, R7, -0x800000, R0 ;  /* 0xff80000007007824 */ /* 0x000fc600078e0200 */
[----:B0-----:R-:W-:-:S04]  /*09e0*/  FFMA R10, R9, R11, 1 ;  /* 0x3f800000090a7423 */ /* 0x001fc8000000000b */
[----:B------:R-:W-:-:S04]  /*09f0*/  FFMA R14, R9, R10, R9 ;  /* 0x0000000a090e7223 */ /* 0x000fc80000000009 */
[----:B------:R-:W-:-:S04]  /*0a00*/  FFMA R9, R0, R14, RZ ;  /* 0x0000000e00097223 */ /* 0x000fc800000000ff */
[----:B------:R-:W-:-:S04]  /*0a10*/  FFMA R10, R11, R9, R0 ;  /* 0x000000090b0a7223 */ /* 0x000fc80000000000 */
[----:B------:R-:W-:Y:S01]  /*0a20*/  FFMA R13, R14, R10, R9 ;  /* 0x0000000a0e0d7223 */ /* 0x000fe20000000009 */
[----:B------:R-:W-:-:S03]  /*0a30*/  IADD3 R9, PT, PT, R7, 0x7f, -R12 ;  /* 0x0000007f07097810 */ /* 0x000fc60007ffe80c */
[----:B------:R-:W-:Y:S02]  /*0a40*/  FFMA R10, R11, R13, R0 ;  /* 0x0000000d0b0a7223 */ /* 0x000fe40000000000 */
[----:B------:R-:W-:Y:S02]  /*0a50*/  IMAD.IADD R9, R9, 0x1, R6 ;  /* 0x0000000109097824 */ /* 0x000fe400078e0206 */
[----:B------:R-:W-:-:S05]  /*0a60*/  FFMA R0, R14, R10, R13 ;  /* 0x0000000a0e007223 */ /* 0x000fca000000000d */
[----:B------:R-:W-:-:S04]  /*0a70*/  SHF.R.U32.HI R7, RZ, 0x17, R0 ;  /* 0x00000017ff077819 */ /* 0x000fc80000011600 */
[----:B------:R-:W-:-:S05]  /*0a80*/  LOP3.LUT R7, R7, 0xff, RZ, 0xc0, !PT ;  /* 0x000000ff07077812 */ /* 0x000fca00078ec0ff */
[----:B------:R-:W-:-:S04]  /*0a90*/  IMAD.IADD R11, R7, 0x1, R9 ;  /* 0x00000001070b7824 */ /* 0x000fc800078e0209 */
[----:B------:R-:W-:-:S05]  /*0aa0*/  VIADD R6, R11, 0xffffffff ;  /* 0xffffffff0b067836 */ /* 0x000fca0000000000 */
[----:B------:R-:W-:-:S13]  /*0ab0*/  ISETP.GE.U32.AND P0, PT, R6, 0xfe, PT ;  /* 0x000000fe0600780c */ /* 0x000fda0003f06070 */
[----:B------:R-:W-:Y:S05]  /*0ac0*/  @!P0 BRA `(.L_x_7) ;  /* 0x0000000000808947 */ /* 0x000fea0003800000 */
[----:B------:R-:W-:-:S13]  /*0ad0*/  ISETP.GT.AND P0, PT, R11, 0xfe, PT ;  /* 0x000000fe0b00780c */ /* 0x000fda0003f04270 */
[----:B------:R-:W-:Y:S05]  /*0ae0*/  @P0 BRA `(.L_x_8) ;  /* 0x00000000006c0947 */ /* 0x000fea0003800000 */
[----:B------:R-:W-:-:S13]  /*0af0*/  ISETP.GE.AND P0, PT, R11, 0x1, PT ;  /* 0x000000010b00780c */ /* 0x000fda0003f06270 */
[----:B------:R-:W-:Y:S05]  /*0b00*/  @P0 BRA `(.L_x_9) ;  /* 0x0000000000980947 */ /* 0x000fea0003800000 */
[----:B------:R-:W-:Y:S02]  /*0b10*/  ISETP.GE.AND P0, PT, R11, -0x18, PT ;  /* 0xffffffe80b00780c */ /* 0x000fe40003f06270 */
[----:B------:R-:W-:-:S11]  /*0b20*/  LOP3.LUT R0, R0, 0x80000000, RZ, 0xc0, !PT ;  /* 0x8000000000007812 */ /* 0x000fd600078ec0ff */
[----:B------:R-:W-:Y:S05]  /*0b30*/  @!P0 BRA `(.L_x_9) ;  /* 0x00000000008c8947 */ /* 0x000fea0003800000 */
[CCC-:B------:R-:W-:Y:S01]  /*0b40*/  FFMA.RZ R6, R14.reuse, R10.reuse, R13.reuse ;  /* 0x0000000a0e067223 */ /* 0x1c0fe2000000c00d */
[C---:B------:R-:W-:Y:S01]  /*0b50*/  IADD3 R9, PT, PT, R11.reuse, 0x20, RZ ;  /* 0x000000200b097810 */ /* 0x040fe20007ffe0ff */
[-CC-:B------:R-:W-:Y:S01]  /*0b60*/  FFMA.RM R7, R14, R10.reuse, R13.reuse ;  /* 0x0000000a0e077223 */ /* 0x180fe2000000400d */
[C---:B------:R-:W-:Y:S02]  /*0b70*/  ISETP.NE.AND P3, PT, R11.reuse, RZ, PT ;  /* 0x000000ff0b00720c */ /* 0x040fe40003f65270 */
[----:B------:R-:W-:Y:S01]  /*0b80*/  LOP3.LUT R8, R6, 0x7fffff, RZ, 0xc0, !PT ;  /* 0x007fffff06087812 */ /* 0x000fe200078ec0ff */
[----:B------:R-:W-:Y:S01]  /*0b90*/  FFMA.RP R6, R14, R10, R13 ;  /* 0x0000000a0e067223 */ /* 0x000fe2000000800d */
[----:B------:R-:W-:Y:S01]  /*0ba0*/  IMAD.MOV R10, RZ, RZ, -R11 ;  /* 0x000000ffff0a7224 */ /* 0x000fe200078e0a0b */
[----:B------:R-:W-:Y:S02]  /*0bb0*/  ISETP.NE.AND P1, PT, R11, RZ, PT ;  /* 0x000000ff0b00720c */ /* 0x000fe40003f25270 */
[----:B------:R-:W-:-:S02]  /*0bc0*/  LOP3.LUT R8, R8, 0x800000, RZ, 0xfc, !PT ;  /* 0x0080000008087812 */ /* 0x000fc400078efcff */
[----:B------:R-:W-:Y:S02]  /*0bd0*/  FSETP.NEU.FTZ.AND P0, PT, R6, R7, PT ;  /* 0x000000070600720b */ /* 0x000fe40003f1d000 */
[----:B------:R-:W-:Y:S02]  /*0be0*/  SHF.L.U32 R9, R8, R9, RZ ;  /* 0x0000000908097219 */ /* 0x000fe400000006ff */
[----:B------:R-:W-:Y:S02]  /*0bf0*/  SEL R7, R10, RZ, P3 ;  /* 0x000000ff0a077207 */ /* 0x000fe40001800000 */
[----:B------:R-:W-:Y:S02]  /*0c00*/  ISETP.NE.AND P1, PT, R9, RZ, P1 ;  /* 0x000000ff0900720c */ /* 0x000fe40000f25270 */
[----:B------:R-:W-:Y:S02]  /*0c10*/  SHF.R.U32.HI R7, RZ, R7, R8 ;  /* 0x00000007ff077219 */ /* 0x000fe40000011608 */
[----:B------:R-:W-:-:S02]  /*0c20*/  PLOP3.LUT P0, PT, P0, P1, PT, 0xf8, 0x8f ;  /* 0x00000000008f781c */ /* 0x000fc40000703f70 */
[----:B------:R-:W-:Y:S02]  /*0c30*/  SHF.R.U32.HI R9, RZ, 0x1, R7 ;  /* 0x00000001ff097819 */ /* 0x000fe40000011607 */
[----:B------:R-:W-:-:S04]  /*0c40*/  SEL R6, RZ, 0x1, !P0 ;  /* 0x00000001ff067807 */ /* 0x000fc80004000000 */
[----:B------:R-:W-:-:S04]  /*0c50*/  LOP3.LUT R6, R6, 0x1, R9, 0xf8, !PT ;  /* 0x0000000106067812 */ /* 0x000fc800078ef809 */
[----:B------:R-:W-:-:S05]  /*0c60*/  LOP3.LUT R6, R6, R7, RZ, 0xc0, !PT ;  /* 0x0000000706067212 */ /* 0x000fca00078ec0ff */
[----:B------:R-:W-:-:S05]  /*0c70*/  IMAD.IADD R9, R9, 0x1, R6 ;  /* 0x0000000109097824 */ /* 0x000fca00078e0206 */
[----:B------:R-:W-:Y:S01]  /*0c80*/  LOP3.LUT R0, R9, R0, RZ, 0xfc, !PT ;  /* 0x0000000009007212 */ /* 0x000fe200078efcff */
[----:B------:R-:W-:Y:S06]  /*0c90*/  BRA `(.L_x_9) ;  /* 0x0000000000347947 */ /* 0x000fec0003800000 */
.L_x_8:
[----:B------:R-:W-:-:S04]  /*0ca0*/  LOP3.LUT R0, R0, 0x80000000, RZ, 0xc0, !PT ;  /* 0x8000000000007812 */ /* 0x000fc800078ec0ff */
[----:B------:R-:W-:Y:S01]  /*0cb0*/  LOP3.LUT R0, R0, 0x7f800000, RZ, 0xfc, !PT ;  /* 0x7f80000000007812 */ /* 0x000fe200078efcff */
[----:B------:R-:W-:Y:S06]  /*0cc0*/  BRA `(.L_x_9) ;  /* 0x0000000000287947 */ /* 0x000fec0003800000 */
.L_x_7:
[----:B------:R-:W-:Y:S01]  /*0cd0*/  IMAD R0, R9, 0x800000, R0 ;  /* 0x0080000009007824 */ /* 0x000fe200078e0200 */
[----:B------:R-:W-:Y:S06]  /*0ce0*/  BRA `(.L_x_9) ;  /* 0x0000000000207947 */ /* 0x000fec0003800000 */
.L_x_6:
[----:B------:R-:W-:-:S04]  /*0cf0*/  LOP3.LUT R0, R7, 0x80000000, R0, 0x48, !PT ;  /* 0x8000000007007812 */ /* 0x000fc800078e4800 */
[----:B------:R-:W-:Y:S01]  /*0d00*/  LOP3.LUT R0, R0, 0x7f800000, RZ, 0xfc, !PT ;  /* 0x7f80000000007812 */ /* 0x000fe200078efcff */
[----:B------:R-:W-:Y:S06]  /*0d10*/  BRA `(.L_x_9) ;  /* 0x0000000000147947 */ /* 0x000fec0003800000 */
.L_x_5:
[----:B------:R-:W-:Y:S01]  /*0d20*/  LOP3.LUT R0, R7, 0x80000000, R0, 0x48, !PT ;  /* 0x8000000007007812 */ /* 0x000fe200078e4800 */
[----:B------:R-:W-:Y:S06]  /*0d30*/  BRA `(.L_x_9) ;  /* 0x00000000000c7947 */ /* 0x000fec0003800000 */
.L_x_4:
[----:B------:R-:W0:Y:S01]  /*0d40*/  MUFU.RSQ R0, -QNAN ;  /* 0xffc0000000007908 */ /* 0x000e220000001400 */
[----:B------:R-:W-:Y:S05]  /*0d50*/  BRA `(.L_x_9) ;  /* 0x0000000000047947 */ /* 0x000fea0003800000 */
.L_x_3:
[----:B------:R-:W-:-:S07]  /*0d60*/  FADD.FTZ R0, R0, R3 ;  /* 0x0000000300007221 */ /* 0x000fce0000010000 */
.L_x_9:
[----:B------:R-:W-:Y:S02]  /*0d70*/  IMAD.MOV.U32 R6, RZ, RZ, R4 ;  /* 0x000000ffff067224 */ /* 0x000fe400078e0004 */
[----:B------:R-:W-:-:S04]  /*0d80*/  IMAD.MOV.U32 R7, RZ, RZ, 0x0 ;  /* 0x00000000ff077424 */ /* 0x000fc800078e00ff */
[----:B0-----:R-:W-:Y:S05]  /*0d90*/  RET.REL.NODEC R6 `(_Z8finalizePfS_S_) ;  /* 0xfffffff006987950 */ /* 0x001fea0003c3ffff */
.L_x_10:
[----:B------:R-:W-:-:S00]  /*0da0*/  BRA `(.L_x_10) ;  /* 0xfffffffc00fc7947 */ /* 0x000fc0000383ffff */
[----:B------:R-:W-:-:S00]  /*0db0*/  NOP ;  /* 0x0000000000007918 */ /* 0x000fc00000000000 */
        /* <DEDUP_REMOVED lines=12> */
.L_x_47:


//--------------------- .text._Z11re_redist_hPfS_ --------------------------
	.section	.text._Z11re_redist_hPfS_,"ax",@progbits
	.align	128
        .global         _Z11re_redist_hPfS_
        .type           _Z11re_redist_hPfS_,@function
        .size           _Z11re_redist_hPfS_,(.L_x_50 - _Z11re_redist_hPfS_)
        .other          _Z11re_redist_hPfS_,@"STO_CUDA_ENTRY STV_DEFAULT"
_Z11re_redist_hPfS_:
.text._Z11re_redist_hPfS_:
[----:B------:R-:W-:Y:S08]  /*0000*/  LDC R1, c[0x0][0x37c] ;  /* 0x0000df00ff017b82 */ /* 0x000ff00000000800 */
[----:B------:R-:W0:Y:S01]  /*0010*/  LDC R10, c[0x3][RZ] ;  /* 0x00c00000ff0a7b82 */ /* 0x000e220000000800 */
[----:B------:R-:W1:Y:S07]  /*0020*/  LDCU.64 UR4, c[0x0][0x358] ;  /* 0x00006b00ff0477ac */ /* 0x000e6e0008000a00 */
[----:B------:R-:W2:Y:S08]  /*0030*/  S2UR UR6, SR_CTAID.X ;  /* 0x00000000000679c3 */ /* 0x000eb00000002500 */
[----:B------:R-:W3:Y:S01]  /*0040*/  LDC.64 R4, c[0x0][0x380] ;  /* 0x0000e000ff047b82 */ /* 0x000ee20000000a00 */
[----:B0-----:R-:W-:-:S07]  /*0050*/  IADD3 R0, PT, PT, R10, 0x2, RZ ;  /* 0x000000020a007810 */ /* 0x001fce0007ffe0ff */
[----:B------:R-:W0:Y:S01]  /*0060*/  LDC.64 R8, c[0x0][0x388] ;  /* 0x0000e200ff087b82 */ /* 0x000e220000000a00 */
[----:B--2---:R-:W-:-:S04]  /*0070*/  IMAD R7, R0, UR6, R0 ;  /* 0x0000000600077c24 */ /* 0x004fc8000f8e0200 */
[----:B---3--:R-:W-:-:S05]  /*0080*/  IMAD.WIDE R2, R7, 0x4, R4 ;  /* 0x0000000407027825 */ /* 0x008fca00078e0204 */
[----:B-1----:R-:W2:Y:S01]  /*0090*/  LDG.E R11, desc[UR4][R2.64] ;  /* 0x00000004020b7981 */ /* 0x002ea2000c1e1900 */
[----:B------:R-:W-:-:S05]  /*00a0*/  IADD3 R13, PT, PT, R7, R10, RZ ;  /* 0x0000000a070d7210 */ /* 0x000fca0007ffe0ff */
[----:B------:R-:W-:Y:S01]  /*00b0*/  IMAD.WIDE R4, R13, 0x4, R4 ;  /* 0x000000040d047825 */ /* 0x000fe200078e0204 */
[----:B--2---:R1:W-:Y:S04]  /*00c0*/  REDG.E.ADD.F32.FTZ.RN.STRONG.GPU desc[UR4][R2.64+0x4], R11 ;  /* 0x0000040b020079a6 */ /* 0x0043e8000c12f304 */
[----:B------:R-:W2:Y:S01]  /*00d0*/  LDG.E R15, desc[UR4][R4.64+0x4] ;  /* 0x00000404040f7981 */ /* 0x000ea2000c1e1900 */
[----:B0-----:R-:W-:-:S03]  /*00e0*/  IMAD.WIDE R6, R7, 0x4, R8 ;  /* 0x0000000407067825 */ /* 0x001fc600078e0208 */
[----:B--2---:R-:W-:Y:S04]  /*00f0*/  REDG.E.ADD.F32.FTZ.RN.STRONG.GPU desc[UR4][R4.64], R15 ;  /* 0x0000000f040079a6 */ /* 0x004fe8000c12f304 */
[----:B------:R-:W2:Y:S01]  /*0100*/  LDG.E R17, desc[UR4][R6.64] ;  /* 0x0000000406117981 */ /* 0x000ea2000c1e1900 */
[----:B------:R-:W-:Y:S01]  /*0110*/  IMAD.WIDE R8, R13, 0x4, R8 ;  /* 0x000000040d087825 */ /* 0x000fe200078e0208 */
[----:B------:R-:W-:Y:S02]  /*0120*/  IADD3 R13, PT, PT, R10, 0x1, RZ ;  /* 0x000000010a0d7810 */ /* 0x000fe40007ffe0ff */
[----:B--2---:R-:W-:Y:S04]  /*0130*/  REDG.E.ADD.F32.FTZ.RN.STRONG.GPU desc[UR4][R6.64+0x4], R17 ;  /* 0x00000411060079a6 */ /* 0x004fe8000c12f304 */
[----:B------:R-:W2:Y:S01]  /*0140*/  LDG.E R19, desc[UR4][R8.64+0x4] ;  /* 0x0000040408137981 */ /* 0x000ea2000c1e1900 */
[----:B-1----:R-:W-:-:S04]  /*0150*/  IMAD.WIDE R10, R13, 0x4, R2 ;  /* 0x000000040d0a7825 */ /* 0x002fc800078e0202 */
[----:B------:R-:W-:Y:S01]  /*0160*/  IMAD.WIDE R12, R13, 0x4, R6 ;  /* 0x000000040d0c7825 */ /* 0x000fe200078e0206 */
[----:B--2---:R-:W-:Y:S04]  /*0170*/  REDG.E.ADD.F32.FTZ.RN.STRONG.GPU desc[UR4][R8.64], R19 ;  /* 0x00000013080079a6 */ /* 0x004fe8000c12f304 */
[----:B------:R-:W-:Y:S04]  /*0180*/  STG.E desc[UR4][R2.64], RZ ;  /* 0x000000ff02007986 */ /* 0x000fe8000c101904 */
[----:B------:R-:W-:Y:S04]  /*0190*/  STG.E desc[UR4][R10.64], RZ ;  /* 0x000000ff0a007986 */ /* 0x000fe8000c101904 */
[----:B------:R-:W-:Y:S04]  /*01a0*/  STG.E desc[UR4][R6.64], RZ ;  /* 0x000000ff06007986 */ /* 0x000fe8000c101904 */
[----:B------:R-:W-:Y:S01]  /*01b0*/  STG.E desc[UR4][R12.64], RZ ;  /* 0x000000ff0c007986 */ /* 0x000fe2000c101904 */
[----:B------:R-:W-:Y:S05]  /*01c0*/  EXIT ;  /* 0x000000000000794d */ /* 0x000fea0003800000 */
.L_x_11:
        /* <DEDUP_REMOVED lines=11> */
.L_x_50:


//--------------------- .text._Z11re_redist_wPfS_ --------------------------
	.section	.text._Z11re_redist_wPfS_,"ax",@progbits
	.align	128
        .global         _Z11re_redist_wPfS_
        .type           _Z11re_redist_wPfS_,@function
        .size           _Z11re_redist_wPfS_,(.L_x_51 - _Z11re_redist_wPfS_)
        .other          _Z11re_redist_wPfS_,@"STO_CUDA_ENTRY STV_DEFAULT"
_Z11re_redist_wPfS_:
.text._Z11re_redist_wPfS_:
[----:B------:R-:W-:Y:S01]  /*0000*/  LDC R1, c[0x0][0x37c] ;  /* 0x0000df00ff017b82 */ /* 0x000fe20000000800 */
[----:B------:R-:W0:Y:S07]  /*0010*/  S2R R13, SR_CTAID.X ;  /* 0x00000000000d7919 */ /* 0x000e2e0000002500 */
[----:B------:R-:W0:Y:S01]  /*0020*/  LDC.64 R4, c[0x0][0x380] ;  /* 0x0000e000ff047b82 */ /* 0x000e220000000a00 */
[----:B------:R-:W1:Y:S07]  /*0030*/  LDCU.64 UR4, c[0x0][0x358] ;  /* 0x00006b00ff0477ac */ /* 0x000e6e0008000a00 */
[----:B------:R-:W2:Y:S08]  /*0040*/  LDC.64 R10, c[0x3][RZ] ;  /* 0x00c00000ff0a7b82 */ /* 0x000eb00000000a00 */
[----:B------:R-:W3:Y:S01]  /*0050*/  LDC.64 R8, c[0x0][0x388] ;  /* 0x0000e200ff087b82 */ /* 0x000ee20000000a00 */
[----:B0-----:R-:W-:-:S05]  /*0060*/  IMAD.WIDE.U32 R2, R13, 0x4, R4 ;  /* 0x000000040d027825 */ /* 0x001fca00078e0004 */
[----:B-1----:R-:W4:Y:S01]  /*0070*/  LDG.E R27, desc[UR4][R2.64+0x4] ;  /* 0x00000404021b7981 */ /* 0x002f22000c1e1900 */
[----:B--2---:R-:W-:Y:S02]  /*0080*/  IADD3 R11, PT, PT, R11, 0x2, RZ ;  /* 0x000000020b0b7810 */ /* 0x004fe40007ffe0ff */
[----:B------:R-:W-:Y:S02]  /*0090*/  IADD3 R0, PT, PT, R10, 0x2, RZ ;  /* 0x000000020a007810 */ /* 0x000fe40007ffe0ff */
[----:B------:R-:W-:-:S04]  /*00a0*/  IADD3 R6, PT, PT, R13, R10, RZ ;  /* 0x0000000a0d067210 */ /* 0x000fc80007ffe0ff */
[----:B------:R-:W-:Y:S01]  /*00b0*/  IADD3 R21, PT, PT, R6, 0x3, RZ ;  /* 0x0000000306157810 */ /* 0x000fe20007ffe0ff */
[----:B------:R-:W-:-:S04]  /*00c0*/  IMAD R7, R0, R11, -R6 ;  /* 0x0000000b00077224 */ /* 0x000fc800078e0a06 */
[----:B------:R-:W-:Y:S01]  /*00d0*/  IMAD.WIDE R14, R21, 0x4, R4 ;  /* 0x00000004150e7825 */ /* 0x000fe200078e0204 */
[----:B------:R-:W-:-:S05]  /*00e0*/  IADD3 R23, PT, PT, R7, -0x4, RZ ;  /* 0xfffffffc07177810 */ /* 0x000fca0007ffe0ff */
[----:B------:R-:W-:-:S04]  /*00f0*/  IMAD.WIDE R16, R23, 0x4, R4 ;  /* 0x0000000417107825 */ /* 0x000fc800078e0204 */
[----:B------:R-:W-:Y:S01]  /*0100*/  IMAD.WIDE R18, R0, 0x4, R16 ;  /* 0x0000000400127825 */ /* 0x000fe200078e0210 */
[----:B----4-:R-:W-:Y:S05]  /*0110*/  REDG.E.ADD.F32.FTZ.RN.STRONG.GPU desc[UR4][R14.64], R27 ;  /* 0x0000001b0e0079a6 */ /* 0x010fea000c12f304 */
[----:B------:R-:W2:Y:S01]  /*0120*/  LDG.E R19, desc[UR4][R18.64] ;  /* 0x0000000412137981 */ /* 0x000ea2000c1e1900 */
[----:B---3--:R-:W-:-:S04]  /*0130*/  IMAD.WIDE.U32 R6, R13, 0x4, R8 ;  /* 0x000000040d067825 */ /* 0x008fc800078e0008 */
[--C-:B------:R-:W-:Y:S01]  /*0140*/  IMAD.WIDE R22, R23, 0x4, R8.reuse ;  /* 0x0000000417167825 */ /* 0x100fe200078e0208 */
[----:B--2---:R-:W-:Y:S04]  /*0150*/  REDG.E.ADD.F32.FTZ.RN.STRONG.GPU desc[UR4][R16.64], R19 ;  /* 0x00000013100079a6 */ /* 0x004fe8000c12f304 */
[----:B------:R-:W2:Y:S01]  /*0160*/  LDG.E R29, desc[UR4][R6.64+0x4] ;  /* 0x00000404061d7981 */ /* 0x000ea2000c1e1900 */
[----:B------:R-:W-:-:S04]  /*0170*/  IMAD.WIDE R20, R21, 0x4, R8 ;  /* 0x0000000415147825 */ /* 0x000fc800078e0208 */
[----:B------:R-:W-:-:S04]  /*0180*/  IMAD.WIDE R24, R0, 0x4, R22 ;  /* 0x0000000400187825 */ /* 0x000fc800078e0216 */
[----:B------:R-:W-:Y:S01]  /*0190*/  IMAD R0, R0, R11, -R13 ;  /* 0x0000000b00007224 */ /* 0x000fe200078e0a0d */
[----:B--2---:R-:W-:Y:S04]  /*01a0*/  REDG.E.ADD.F32.FTZ.RN.STRONG.GPU desc[UR4][R20.64], R29 ;  /* 0x0000001d140079a6 */ /* 0x004fe8000c12f304 */
[----:B------:R-:W2:Y:S01]  /*01b0*/  LDG.E R25, desc[UR4][R24.64] ;  /* 0x0000000418197981 */ /* 0x000ea2000c1e1900 */
[----:B------:R-:W-:-:S05]  /*01c0*/  IADD3 R11, PT, PT, R0, -0x2, RZ ;  /* 0xfffffffe000b7810 */ /* 0x000fca0007ffe0ff */
[----:B------:R-:W-:-:S04]  /*01d0*/  IMAD.WIDE R4, R11, 0x4, R4 ;  /* 0x000000040b047825 */ /* 0x000fc800078e0204 */
[----:B------:R-:W-:Y:S01]  /*01e0*/  IMAD.WIDE R8, R11, 0x4, R8 ;  /* 0x000000040b087825 */ /* 0x000fe200078e0208 */
[----:B--2---:R-:W-:Y:S04]  /*01f0*/  REDG.E.ADD.F32.FTZ.RN.STRONG.GPU desc[UR4][R22.64], R25 ;  /* 0x00000019160079a6 */ /* 0x004fe8000c12f304 */
[----:B------:R-:W-:Y:S04]  /*0200*/  STG.E desc[UR4][R2.64+0x4], RZ ;  /* 0x000004ff02007986 */ /* 0x000fe8000c101904 */
[----:B------:R-:W-:Y:S04]  /*0210*/  STG.E desc[UR4][R4.64], RZ ;  /* 0x000000ff04007986 */ /* 0x000fe8000c101904 */
[----:B------:R-:W-:Y:S04]  /*0220*/  STG.E desc[UR4][R6.64+0x4], RZ ;  /* 0x000004ff06007986 */ /* 0x000fe8000c101904 */
[----:B------:R-:W-:Y:S01]  /*0230*/  STG.E desc[UR4][R8.64], RZ ;  /* 0x000000ff08007986 */ /* 0x000fe2000c101904 */
[----:B------:R-:W-:Y:S05]  /*0240*/  EXIT ;  /* 0x000000000000794d */ /* 0x000fea0003800000 */
.L_x_12:
        /* <DEDUP_REMOVED lines=11> */
.L_x_51:


//--------------------- .text._Z6redistPfS_S_S_   --------------------------
	.section	.text._Z6redistPfS_S_S_,"ax",@progbits
	.align	128
        .global         _Z6redistPfS_S_S_
        .type           _Z6redistPfS_S_S_,@function
        .size           _Z6redistPfS_S_S_,(.L_x_52 - _Z6redistPfS_S_S_)
        .other          _Z6redistPfS_S_S_,@"STO_CUDA_ENTRY STV_DEFAULT"
_Z6redistPfS_S_S_:
.text._Z6redistPfS_S_S_:
[----:B------:R-:W-:Y:S01]  /*0000*/  LDC R1, c[0x0][0x37c] ;  /* 0x0000df00ff017b82 */ /* 0x000fe20000000800 */
[----:B------:R-:W0:Y:S07]  /*0010*/  S2R R2, SR_CTAID.Y ;  /* 0x0000000000027919 */ /* 0x000e2e0000002600 */
[----:B------:R-:W1:Y:S01]  /*0020*/  LDC R3, c[0x3][RZ] ;  /* 0x00c00000ff037b82 */ /* 0x000e620000000800 */
[----:B------:R-:W2:Y:S01]  /*0030*/  LDCU.64 UR6, c[0x0][0x390] ;  /* 0x00007200ff0677ac */ /* 0x000ea20008000a00 */
[----:B------:R-:W3:Y:S01]  /*0040*/  S2R R0, SR_CTAID.X ;  /* 0x0000000000007919 */ /* 0x000ee20000002500 */
[----:B------:R-:W4:Y:S01]  /*0050*/  LDCU.64 UR4, c[0x0][0x358] ;  /* 0x00006b00ff0477ac */ /* 0x000f220008000a00 */
[----:B-1----:R-:W-:-:S04]  /*0060*/  VIADD R3, R3, 0x2 ;  /* 0x0000000203037836 */ /* 0x002fc80000000000 */
[----:B0-----:R-:W-:-:S05]  /*0070*/  IMAD R5, R3, R2, R3 ;  /* 0x0000000203057224 */ /* 0x001fca00078e0203 */
[----:B---3--:R-:W-:-:S04]  /*0080*/  IADD3 R14, P0, PT, R5, R0, RZ ;  /* 0x00000000050e7210 */ /* 0x008fc80007f1e0ff */
[----:B------:R-:W-:Y:S01]  /*0090*/  LEA.HI.X.SX32 R7, R5, RZ, 0x1, P0 ;  /* 0x000000ff05077211 */ /* 0x000fe200000f0eff */
[----:B------:R-:W-:-:S03]  /*00a0*/  IMAD.SHL.U32 R17, R14, 0x4, RZ ;  /* 0x000000040e117824 */ /* 0x000fc600078e00ff */
[----:B------:R-:W-:Y:S02]  /*00b0*/  SHF.L.U64.HI R14, R14, 0x2, R7 ;  /* 0x000000020e0e7819 */ /* 0x000fe40000010207 */
[----:B--2---:R-:W-:-:S04]  /*00c0*/  IADD3 R6, P0, PT, R17, UR6, RZ ;  /* 0x0000000611067c10 */ /* 0x004fc8000ff1e0ff */
[----:B------:R-:W-:-:S05]  /*00d0*/  IADD3.X R7, PT, PT, R14, UR7, RZ, P0, !PT ;  /* 0x000000070e077c10 */ /* 0x000fca00087fe4ff */
[----:B----4-:R-:W2:Y:S01]  /*00e0*/  LDG.E R12, desc[UR4][R6.64+0x4] ;  /* 0x00000404060c7981 */ /* 0x010ea2000c1e1900 */
[----:B------:R-:W-:Y:S01]  /*00f0*/  VIADD R4, R2, 0x1 ;  /* 0x0000000102047836 */ /* 0x000fe20000000000 */
[----:B--2---:R-:W-:-:S13]  /*0100*/  FSETP.GT.AND P0, PT, R12, 1, PT ;  /* 0x3f8000000c00780b */ /* 0x004fda0003f04000 */
[----:B------:R-:W-:Y:S05]  /*0110*/  @!P0 BRA `(.L_x_13) ;  /* 0x00000000006c8947 */ /* 0x000fea0003800000 */
[----:B------:R-:W0:Y:S01]  /*0120*/  LDC.64 R10, c[0x0][0x380] ;  /* 0x0000e000ff0a7b82 */ /* 0x000e220000000a00 */
[----:B------:R-:W-:Y:S01]  /*0130*/  IMAD R7, R3, R2, RZ ;  /* 0x0000000203077224 */ /* 0x000fe200078e02ff */
[----:B------:R-:W-:Y:S01]  /*0140*/  IADD3 R5, PT, PT, R0, 0x2, R5 ;  /* 0x0000000200057810 */ /* 0x000fe20007ffe005 */
[----:B------:R-:W-:Y:S02]  /*0150*/  VIADD R16, R2, 0x2 ;  /* 0x0000000202107836 */ /* 0x000fe40000000000 */
[----:B------:R-:W-:Y:S01]  /*0160*/  IMAD R19, R4, R3, R0 ;  /* 0x0000000304137224 */ /* 0x000fe200078e0200 */
[----:B------:R-:W-:Y:S01]  /*0170*/  IADD3 R15, P0, PT, R7, R0, RZ ;  /* 0x00000000070f7210 */ /* 0x000fe20007f1e0ff */
[----:B------:R-:W-:Y:S01]  /*0180*/  IMAD R13, R3, R16, RZ ;  /* 0x00000010030d7224 */ /* 0x000fe200078e02ff */
[----:B------:R-:W1:Y:S01]  /*0190*/  LDC.64 R8, c[0x0][0x380] ;  /* 0x0000e000ff087b82 */ /* 0x000e620000000a00 */
[----:B------:R-:W-:Y:S01]  /*01a0*/  IMAD.MOV.U32 R21, RZ, RZ, 0x3f800000 ;  /* 0x3f800000ff157424 */ /* 0x000fe200078e00ff */
[----:B------:R-:W-:-:S02]  /*01b0*/  LEA.HI.X.SX32 R18, R7, RZ, 0x1, P0 ;  /* 0x000000ff07127211 */ /* 0x000fc400000f0eff */
[----:B------:R-:W-:Y:S02]  /*01c0*/  IADD3 R16, P1, PT, R13, R0, RZ ;  /* 0x000000000d107210 */ /* 0x000fe40007f3e0ff */
[----:B0-----:R-:W-:-:S04]  /*01d0*/  LEA R6, P0, R15, R10, 0x2 ;  /* 0x0000000a0f067211 */ /* 0x001fc800078010ff */
[-C--:B------:R-:W-:Y:S01]  /*01e0*/  LEA.HI.X R7, R15, R11.reuse, R18, 0x2, P0 ;  /* 0x0000000b0f077211 */ /* 0x080fe200000f1412 */
[----:B------:R-:W-:Y:S01]  /*01f0*/  FADD R15, -R12, 1 ;  /* 0x3f8000000c0f7421 */ /* 0x000fe20000000100 */
[-C--:B------:R-:W-:Y:S02]  /*0200*/  IADD3 R12, P0, PT, R17, R10.reuse, RZ ;  /* 0x0000000a110c7210 */ /* 0x080fe40007f1e0ff */
[----:B------:R-:W-:Y:S01]  /*0210*/  LEA.HI.X.SX32 R18, R13, RZ, 0x1, P1 ;  /* 0x000000ff0d127211 */ /* 0x000fe200008f0eff */
[----:B------:R-:W-:Y:S01]  /*0220*/  FMUL R17, R15, 0.25 ;  /* 0x3e8000000f117820 */ /* 0x000fe20000400000 */
[----:B------:R-:W-:Y:S01]  /*0230*/  LEA R10, P1, R16, R10, 0x2 ;  /* 0x0000000a100a7211 */ /* 0x000fe200078210ff */
[----:B------:R-:W-:Y:S02]  /*0240*/  IMAD.X R13, R14, 0x1, R11, P0 ;  /* 0x000000010e0d7824 */ /* 0x000fe400000e060b */
[----:B-1----:R-:W-:Y:S01]  /*0250*/  IMAD.WIDE R14, R5, 0x4, R8 ;  /* 0x00000004050e7825 */ /* 0x002fe200078e0208 */
[----:B------:R-:W-:-:S02]  /*0260*/  LEA.HI.X R11, R16, R11, R18, 0x2, P1 ;  /* 0x0000000b100b7211 */ /* 0x000fc400008f1412 */
[----:B------:R0:W-:Y:S01]  /*0270*/  STG.E desc[UR4][R12.64+0x4], R21 ;  /* 0x000004150c007986 */ /* 0x0001e2000c101904 */
[----:B------:R-:W-:-:S03]  /*0280*/  IMAD.WIDE R8, R19, 0x4, R8 ;  /* 0x0000000413087825 */ /* 0x000fc600078e0208 */
[----:B------:R0:W-:Y:S04]  /*0290*/  REDG.E.ADD.F32.FTZ.RN.STRONG.GPU desc[UR4][R14.64], R17 ;  /* 0x000000110e0079a6 */ /* 0x0001e8000c12f304 */
[----:B------:R0:W-:Y:S04]  /*02a0*/  REDG.E.ADD.F32.FTZ.RN.STRONG.GPU desc[UR4][R8.64], R17 ;  /* 0x00000011080079a6 */ /* 0x0001e8000c12f304 */
[----:B------:R0:W-:Y:S04]  /*02b0*/  REDG.E.ADD.F32.FTZ.RN.STRONG.GPU desc[UR4][R10.64+0x4], R17 ;  /* 0x000004110a0079a6 */ /* 0x0001e8000c12f304 */
[----:B------:R0:W-:Y:S02]  /*02c0*/  REDG.E.ADD.F32.FTZ.RN.STRONG.GPU desc[UR4][R6.64+0x4], R17 ;  /* 0x00000411060079a6 */ /* 0x0001e4000c12f304 */
.L_x_13:
[----:B------:R-:W1:Y:S01]  /*02d0*/  LDCU.64 UR6, c[0x0][0x398] ;  /* 0x00007300ff0677ac */ /* 0x000e620008000a00 */
[----:B------:R-:W-:-:S05]  /*02e0*/  IMAD R5, R4, R3, RZ ;  /* 0x0000000304057224 */ /* 0x000fca00078e02ff */
[----:B0-----:R-:W-:-:S04]  /*02f0*/  IADD3 R10, P0, PT, R5, R0, RZ ;  /* 0x00000000050a7210 */ /* 0x001fc80007f1e0ff */
[----:B------:R-:W-:Y:S01]  /*0300*/  LEA.HI.X.SX32 R7, R5, RZ, 0x1, P0 ;  /* 0x000000ff05077211 */ /* 0x000fe200000f0eff */
[----:B------:R-:W-:-:S03]  /*0310*/  IMAD.SHL.U32 R15, R10, 0x4, RZ ;  /* 0x000000040a0f7824 */ /* 0x000fc600078e00ff */
[----:B------:R-:W-:Y:S02]  /*0320*/  SHF.L.U64.HI R10, R10, 0x2, R7 ;  /* 0x000000020a0a7819 */ /* 0x000fe40000010207 */
[----:B-1----:R-:W-:-:S04]  /*0330*/  IADD3 R6, P0, PT, R15, UR6, RZ ;  /* 0x000000060f067c10 */ /* 0x002fc8000ff1e0ff */
[----:B------:R-:W-:-:S05]  /*0340*/  IADD3.X R7, PT, PT, R10, UR7, RZ, P0, !PT ;  /* 0x000000070a077c10 */ /* 0x000fca00087fe4ff */
[----:B------:R-:W2:Y:S02]  /*0350*/  LDG.E R11, desc[UR4][R6.64+0x4] ;  /* 0x00000404060b7981 */ /* 0x000ea4000c1e1900 */
[----:B--2---:R-:W-:-:S13]  /*0360*/  FSETP.GT.AND P0, PT, R11, 1, PT ;  /* 0x3f8000000b00780b */ /* 0x004fda0003f04000 */
[----:B------:R-:W-:Y:S05]  /*0370*/  @!P0 EXIT ;  /* 0x000000000000894d */ /* 0x000fea0003800000 */
[----:B------:R-:W0:Y:S01]  /*0380*/  LDC.64 R8, c[0x0][0x388] ;  /* 0x0000e200ff087b82 */ /* 0x000e220000000a00 */
[----:B------:R-:W-:Y:S02]  /*0390*/  IMAD R13, R3, R2, RZ ;  /* 0x00000002030d7224 */ /* 0x000fe400078e02ff */
[----:B------:R-:W-:Y:S01]  /*03a0*/  FADD R11, -R11, 1 ;  /* 0x3f8000000b0b7421 */ /* 0x000fe20000000100 */
[----:B------:R-:W-:Y:S02]  /*03b0*/  VIADD R12, R2, 0x2 ;  /* 0x00000002020c7836 */ /* 0x000fe40000000000 */
[----:B------:R-:W-:Y:S01]  /*03c0*/  IMAD R19, R4, R3, R0 ;  /* 0x0000000304137224 */ /* 0x000fe200078e0200 */
[----:B------:R-:W-:Y:S01]  /*03d0*/  IADD3 R14, P0, PT, R13, R0, RZ ;  /* 0x000000000d0e7210 */ /* 0x000fe20007f1e0ff */
[----:B------:R-:W-:Y:S01]  /*03e0*/  IMAD R21, R3, R12, RZ ;  /* 0x0000000c03157224 */ /* 0x000fe200078e02ff */
[----:B------:R-:W1:Y:S01]  /*03f0*/  LDC.64 R6, c[0x0][0x388] ;  /* 0x0000e200ff067b82 */ /* 0x000e620000000a00 */
[----:B------:R-:W-:Y:S01]  /*0400*/  IMAD.MOV.U32 R17, RZ, RZ, 0x3f800000 ;  /* 0x3f800000ff117424 */ /* 0x000fe200078e00ff */
[----:B------:R-:W-:-:S02]  /*0410*/  LEA.HI.X.SX32 R13, R13, RZ, 0x1, P0 ;  /* 0x000000ff0d0d7211 */ /* 0x000fc400000f0eff */
[----:B0-----:R-:W-:-:S04]  /*0420*/  LEA R2, P0, R14, R8, 0x2 ;  /* 0x000000080e027211 */ /* 0x001fc800078010ff */
[----:B------:R-:W-:Y:S02]  /*0430*/  LEA.HI.X R3, R14, R9, R13, 0x2, P0 ;  /* 0x000000090e037211 */ /* 0x000fe400000f140d */
[----:B------:R-:W-:Y:S02]  /*0440*/  IADD3 R13, PT, PT, R0, 0x2, R5 ;  /* 0x00000002000d7810 */ /* 0x000fe40007ffe005 */
[----:B------:R-:W-:Y:S02]  /*0450*/  IADD3 R0, P1, PT, R21, R0, RZ ;  /* 0x0000000015007210 */ /* 0x000fe40007f3e0ff */
[-C--:B------:R-:W-:Y:S01]  /*0460*/  IADD3 R4, P0, PT, R15, R8.reuse, RZ ;  /* 0x000000080f047210 */ /* 0x080fe20007f1e0ff */
[----:B------:R-:W-:Y:S01]  /*0470*/  FMUL R15, R11, 0.25 ;  /* 0x3e8000000b0f7820 */ /* 0x000fe20000400000 */
[----:B------:R-:W-:Y:S02]  /*0480*/  LEA.HI.X.SX32 R21, R21, RZ, 0x1, P1 ;  /* 0x000000ff15157211 */ /* 0x000fe400008f0eff */
[----:B------:R-:W-:Y:S01]  /*0490*/  LEA R8, P1, R0, R8, 0x2 ;  /* 0x0000000800087211 */ /* 0x000fe200078210ff */
[----:B------:R-:W-:-:S02]  /*04a0*/  IMAD.X R5, R10, 0x1, R9, P0 ;  /* 0x000000010a057824 */ /* 0x000fc400000e0609 */
[----:B-1----:R-:W-:Y:S01]  /*04b0*/  IMAD.WIDE R10, R13, 0x4, R6 ;  /* 0x000000040d0a7825 */ /* 0x002fe200078e0206 */
[----:B------:R-:W-:Y:S02]  /*04c0*/  LEA.HI.X R9, R0, R9, R21, 0x2, P1 ;  /* 0x0000000900097211 */ /* 0x000fe400008f1415 */
[----:B------:R-:W-:Y:S01]  /*04d0*/  STG.E desc[UR4][R4.64+0x4], R17 ;  /* 0x0000041104007986 */ /* 0x000fe2000c101904 */
[----:B------:R-:W-:-:S03]  /*04e0*/  IMAD.WIDE R6, R19, 0x4, R6 ;  /* 0x0000000413067825 */ /* 0x000fc600078e0206 */
[----:B------:R-:W-:Y:S04]  /*04f0*/  REDG.E.ADD.F32.FTZ.RN.STRONG.GPU desc[UR4][R10.64], R15 ;  /* 0x0000000f0a0079a6 */ /* 0x000fe8000c12f304 */
[----:B------:R-:W-:Y:S04]  /*0500*/  REDG.E.ADD.F32.FTZ.RN.STRONG.GPU desc[UR4][R6.64], R15 ;  /* 0x0000000f060079a6 */ /* 0x000fe8000c12f304 */
[----:B------:R-:W-:Y:S04]  /*0510*/  REDG.E.ADD.F32.FTZ.RN.STRONG.GPU desc[UR4][R8.64+0x4], R15 ;  /* 0x0000040f080079a6 */ /* 0x000fe8000c12f304 */
[----:B------:R-:W-:Y:S01]  /*0520*/  REDG.E.ADD.F32.FTZ.RN.STRONG.GPU desc[UR4][R2.64+0x4], R15 ;  /* 0x0000040f020079a6 */ /* 0x000fe2000c12f304 */
[----:B------:R-:W-:Y:S05]  /*0530*/  EXIT ;  /* 0x000000000000794d */ /* 0x000fea0003800000 */
.L_x_14:
        /* <DEDUP_REMOVED lines=12> */
.L_x_52:


//--------------------- .text._Z17recalc_magnitudesPfS_S_S_S_S_ --------------------------
	.section	.text._Z17recalc_magnitudesPfS_S_S_S_S_,"ax",@progbits
	.align	128
        .global         _Z17recalc_magnitudesPfS_S_S_S_S_
        .type           _Z17recalc_magnitudesPfS_S_S_S_S_,@function
        .size           _Z17recalc_magnitudesPfS_S_S_S_S_,(.L_x_48 - _Z17recalc_magnitudesPfS_S_S_S_S_)
        .other          _Z17recalc_magnitudesPfS_S_S_S_S_,@"STO_CUDA_ENTRY STV_DEFAULT"
_Z17recalc_magnitudesPfS_S_S_S_S_:
.text._Z17recalc_magnitudesPfS_S_S_S_S_:
[----:B------:R-:W-:Y:S08]  /*0000*/  LDC R1, c[0x0][0x37c] ;  /* 0x0000df00ff017b82 */ /* 0x000ff00000000800 */
[----:B------:R-:W0:Y:S01]  /*0010*/  S2UR UR6, SR_CTAID.Y ;  /* 0x00000000000679c3 */ /* 0x000e220000002600 */
[----:B------:R-:W1:Y:S01]  /*0020*/  LDCU UR4, c[0x3][URZ] ;  /* 0x00c00000ff0477ac */ /* 0x000e620008000800 */
[----:B------:R-:W2:Y:S06]  /*0030*/  LDCU.128 UR12, c[0x0][0x380] ;  /* 0x00007000ff0c77ac */ /* 0x000eac0008000c00 */
        /* <DEDUP_REMOVED lines=8> */
[----:B--2---:R-:W-:Y:S02]  /*00c0*/  UIADD3 UR4, UP1, UPT, UR16, UR14, URZ ;  /* 0x0000000e10047290 */ /* 0x004fe4000ff3e0ff */
[----:B------:R-:W-:Y:S02]  /*00d0*/  UIADD3 UR6, UP0, UPT, UR16, UR12, URZ ;  /* 0x0000000c10067290 */ /* 0x000fe4000ff1e0ff */
[----:B------:R-:W-:-:S02]  /*00e0*/  UIADD3.X UR5, UPT, UPT, UR8, UR15, URZ, UP1, !UPT ;  /* 0x0000000f08057290 */ /* 0x000fc40008ffe4ff */
[----:B------:R-:W-:Y:S01]  /*00f0*/  UIADD3.X UR7, UPT, UPT, UR8, UR13, URZ, UP0, !UPT ;  /* 0x0000000d08077290 */ /* 0x000fe200087fe4ff */
[----:B------:R-:W-:Y:S02]  /*0100*/  MOV R4, UR4 ;  /* 0x0000000400047c02 */ /* 0x000fe40008000f00 */
[----:B------:R-:W-:Y:S02]  /*0110*/  MOV R2, UR6 ;  /* 0x0000000600027c02 */ /* 0x000fe40008000f00 */
[----:B------:R-:W-:Y:S02]  /*0120*/  MOV R5, UR5 ;  /* 0x0000000500057c02 */ /* 0x000fe40008000f00 */
[----:B------:R-:W-:-:S03]  /*0130*/  MOV R3, UR7 ;  /* 0x0000000700037c02 */ /* 0x000fc60008000f00 */
[----:B----4-:R-:W2:Y:S04]  /*0140*/  LDG.E R4, desc[UR10][R4.64+0x4] ;  /* 0x0000040a04047981 */ /* 0x010ea8000c1e1900 */
[----:B------:R-:W3:Y:S01]  /*0150*/  LDG.E R0, desc[UR10][R2.64+0x4] ;  /* 0x0000040a02007981 */ /* 0x000ee2000c1e1900 */
[----:B--2---:R-:W-:-:S04]  /*0160*/  FMUL R7, R4, R4 ;  /* 0x0000000404077220 */ /* 0x004fc80000400000 */
[----:B---3--:R-:W-:-:S04]  /*0170*/  FFMA R0, R0, R0, R7 ;  /* 0x0000000000007223 */ /* 0x008fc80000000007 */
[----:B------:R-:W-:Y:S01]  /*0180*/  VIADD R6, R0, 0xf3000000 ;  /* 0xf300000000067836 */ /* 0x000fe20000000000 */
[----:B------:R0:W1:Y:S04]  /*0190*/  MUFU.RSQ R7, R0 ;  /* 0x0000000000077308 */ /* 0x0000680000001400 */
[----:B------:R-:W-:-:S13]  /*01a0*/  ISETP.GT.U32.AND P0, PT, R6, 0x727fffff, PT ;  /* 0x727fffff0600780c */ /* 0x000fda0003f04070 */
[----:B01----:R-:W-:Y:S05]  /*01b0*/  @!P0 BRA `(.L_x_15) ;  /* 0x0000000000108947 */ /* 0x003fea0003800000 */
[----:B------:R-:W-:-:S07]  /*01c0*/  MOV R8, 0x1e0 ;  /* 0x000001e000087802 */ /* 0x000fce0000000f00 */
[----:B------:R-:W-:Y:S05]  /*01d0*/  CALL.REL.NOINC `($__internal_1_$__cuda_sm20_sqrt_rn_f32_slowpath) ;  /* 0x0000000000b87944 */ /* 0x000fea0003c00000 */
[----:B------:R-:W-:Y:S01]  /*01e0*/  MOV R7, R6 ;  /* 0x0000000600077202 */ /* 0x000fe20000000f00 */
[----:B------:R-:W-:Y:S06]  /*01f0*/  BRA `(.L_x_16) ;  /* 0x0000000000107947 */ /* 0x000fec0003800000 */
.L_x_15:
[----:B------:R-:W-:Y:S01]  /*0200*/  FMUL.FTZ R5, R0, R7 ;  /* 0x0000000700057220 */ /* 0x000fe20000410000 */
[----:B------:R-:W-:-:S03]  /*0210*/  FMUL.FTZ R7, R7, 0.5 ;  /* 0x3f00000007077820 */ /* 0x000fc60000410000 */
[----:B------:R-:W-:-:S04]  /*0220*/  FFMA R0, -R5, R5, R0 ;  /* 0x0000000505007223 */ /* 0x000fc80000000100 */
[----:B------:R-:W-:-:S07]  /*0230*/  FFMA R7, R0, R7, R5 ;  /* 0x0000000700077223 */ /* 0x000fce0000000005 */
.L_x_16:
[----:B------:R-:W0:Y:S01]  /*0240*/  LDCU.64 UR6, c[0x0][0x3a0] ;  /* 0x00007400ff0677ac */ /* 0x000e220008000a00 */
[----:B------:R-:W1:Y:S01]  /*0250*/  LDCU.128 UR12, c[0x0][0x390] ;  /* 0x00007200ff0c77ac */ /* 0x000e620008000c00 */
[----:B0-----:R-:W-:Y:S02]  /*0260*/  UIADD3 UR6, UP1, UPT, UR16, UR6, URZ ;  /* 0x0000000610067290 */ /* 0x001fe4000ff3e0ff */
[----:B-1----:R-:W-:Y:S02]  /*0270*/  UIADD3 UR4, UP0, UPT, UR16, UR14, URZ ;  /* 0x0000000e10047290 */ /* 0x002fe4000ff1e0ff */
[----:B------:R-:W-:Y:S02]  /*0280*/  UIADD3.X UR7, UPT, UPT, UR8, UR7, URZ, UP1, !UPT ;  /* 0x0000000708077290 */ /* 0x000fe40008ffe4ff */
[----:B------:R-:W-:Y:S01]  /*0290*/  MOV R8, UR6 ;  /* 0x0000000600087c02 */ /* 0x000fe20008000f00 */
[----:B------:R-:W-:Y:S02]  /*02a0*/  UIADD3 UR9, UP1, UPT, UR16, UR12, URZ ;  /* 0x0000000c10097290 */ /* 0x000fe4000ff3e0ff */
[----:B------:R-:W-:Y:S01]  /*02b0*/  UIADD3.X UR5, UPT, UPT, UR8, UR15, URZ, UP0, !UPT ;  /* 0x0000000f08057290 */ /* 0x000fe200087fe4ff */
[----:B------:R-:W-:Y:S01]  /*02c0*/  IMAD.U32 R10, RZ, RZ, UR4 ;  /* 0x00000004ff0a7e24 */ /* 0x000fe2000f8e00ff */
[----:B------:R-:W-:Y:S01]  /*02d0*/  UIADD3.X UR6, UPT, UPT, UR8, UR13, URZ, UP1, !UPT ;  /* 0x0000000d08067290 */ /* 0x000fe20008ffe4ff */
[----:B------:R-:W-:-:S02]  /*02e0*/  MOV R9, UR7 ;  /* 0x0000000700097c02 */ /* 0x000fc40008000f00 */
[----:B------:R-:W-:Y:S02]  /*02f0*/  MOV R4, UR9 ;  /* 0x0000000900047c02 */ /* 0x000fe40008000f00 */
[----:B------:R-:W-:Y:S01]  /*0300*/  MOV R11, UR5 ;  /* 0x00000005000b7c02 */ /* 0x000fe20008000f00 */
[----:B------:R0:W-:Y:S01]  /*0310*/  STG.E desc[UR10][R8.64+0x4], R7 ;  /* 0x0000040708007986 */ /* 0x0001e2000c10190a */
[----:B------:R-:W-:-:S03]  /*0320*/  MOV R5, UR6 ;  /* 0x0000000600057c02 */ /* 0x000fc60008000f00 */
[----:B------:R-:W2:Y:S04]  /*0330*/  LDG.E R10, desc[UR10][R10.64+0x4] ;  /* 0x0000040a0a0a7981 */ /* 0x000ea8000c1e1900 */
        /* <DEDUP_REMOVED lines=11> */
.L_x_17:
[----:B------:R-:W-:Y:S01]  /*03f0*/  FMUL.FTZ R11, R0, R13 ;  /* 0x0000000d000b7220 */ /* 0x000fe20000410000 */
[----:B------:R-:W-:-:S03]  /*0400*/  FMUL.FTZ R13, R13, 0.5 ;  /* 0x3f0000000d0d7820 */ /* 0x000fc60000410000 */
[----:B------:R-:W-:-:S04]  /*0410*/  FFMA R0, -R11, R11, R0 ;  /* 0x0000000b0b007223 */ /* 0x000fc80000000100 */
[----:B------:R-:W-:-:S07]  /*0420*/  FFMA R11, R0, R13, R11 ;  /* 0x0000000d000b7223 */ /* 0x000fce000000000b */
.L_x_18:
[----:B------:R-:W0:Y:S02]  /*0430*/  LDCU.64 UR4, c[0x0][0x3a8] ;  /* 0x00007500ff0477ac */ /* 0x000e240008000a00 */
[----:B0-----:R-:W-:-:S04]  /*0440*/  UIADD3 UR4, UP0, UPT, UR16, UR4, URZ ;  /* 0x0000000410047290 */ /* 0x001fc8000ff1e0ff */
[----:B------:R-:W-:Y:S02]  /*0450*/  UIADD3.X UR5, UPT, UPT, UR8, UR5, URZ, UP0, !UPT ;  /* 0x0000000508057290 */ /* 0x000fe400087fe4ff */
[----:B------:R-:W-:-:S04]  /*0460*/  MOV R8, UR4 ;  /* 0x0000000400087c02 */ /* 0x000fc80008000f00 */
[----:B------:R-:W-:-:S05]  /*0470*/  MOV R9, UR5 ;  /* 0x0000000500097c02 */ /* 0x000fca0008000f00 */
[----:B------:R-:W-:Y:S04]  /*0480*/  STG.E desc[UR10][R8.64+0x4], R11 ;  /* 0x0000040b08007986 */ /* 0x000fe8000c10190a */
[----:B------:R-:W-:Y:S04]  /*0490*/  STG.E desc[UR10][R2.64+0x4], R7 ;  /* 0x0000040702007986 */ /* 0x000fe8000c10190a */
[----:B------:R-:W-:Y:S01]  /*04a0*/  STG.E desc[UR10][R4.64+0x4], R11 ;  /* 0x0000040b04007986 */ /* 0x000fe2000c10190a */
[----:B------:R-:W-:Y:S05]  /*04b0*/  EXIT ;  /* 0x000000000000794d */ /* 0x000fea0003800000 */
        .weak           $__internal_1_$__cuda_sm20_sqrt_rn_f32_slowpath
        .type           $__internal_1_$__cuda_sm20_sqrt_rn_f32_slowpath,@function
        .size           $__internal_1_$__cuda_sm20_sqrt_rn_f32_slowpath,(.L_x_48 - $__internal_1_$__cuda_sm20_sqrt_rn_f32_slowpath)
$__internal_1_$__cuda_sm20_sqrt_rn_f32_slowpath:
[----:B------:R-:W-:-:S13]  /*04c0*/  LOP3.LUT P0, RZ, R0, 0x7fffffff, RZ, 0xc0, !PT ;  /* 0x7fffffff00ff7812 */ /* 0x000fda000780c0ff */
[----:B------:R-:W-:Y:S01]  /*04d0*/  @!P0 IMAD.MOV.U32 R6, RZ, RZ, R0 ;  /* 0x000000ffff068224 */ /* 0x000fe200078e0000 */
[----:B------:R-:W-:Y:S06]  /*04e0*/  @!P0 BRA `(.L_x_19) ;  /* 0x0000000000448947 */ /* 0x000fec0003800000 */
[----:B------:R-:W-:-:S13]  /*04f0*/  FSETP.GEU.FTZ.AND P0, PT, R0, RZ, PT ;  /* 0x000000ff0000720b */ /* 0x000fda0003f1e000 */
[----:B------:R-:W-:Y:S01]  /*0500*/  @!P0 MOV R6, 0x7fffffff ;  /* 0x7fffffff00068802 */ /* 0x000fe20000000f00 */
[----:B------:R-:W-:Y:S06]  /*0510*/  @!P0 BRA `(.L_x_19) ;  /* 0x0000000000388947 */ /* 0x000fec0003800000 */
[----:B------:R-:W-:-:S13]  /*0520*/  FSETP.GTU.FTZ.AND P0, PT, |R0|, +INF , PT ;  /* 0x7f8000000000780b */ /* 0x000fda0003f1c200 */
[----:B------:R-:W-:Y:S01]  /*0530*/  @P0 FADD.FTZ R6, R0, 1 ;  /* 0x3f80000000060421 */ /* 0x000fe20000010000 */
[----:B------:R-:W-:Y:S06]  /*0540*/  @P0 BRA `(.L_x_19) ;  /* 0x00000000002c0947 */ /* 0x000fec0003800000 */
[----:B------:R-:W-:-:S13]  /*0550*/  FSETP.NEU.FTZ.AND P0, PT, |R0|, +INF , PT ;  /* 0x7f8000000000780b */ /* 0x000fda0003f1d200 */
[----:B------:R-:W-:Y:S01]  /*0560*/  @!P0 MOV R6, R0 ;  /* 0x0000000000068202 */ /* 0x000fe20000000f00 */
[----:B------:R-:W-:Y:S06]  /*0570*/  @!P0 BRA `(.L_x_19) ;  /* 0x0000000000208947 */ /* 0x000fec0003800000 */
[----:B------:R-:W-:-:S04]  /*0580*/  FFMA R0, R0, 1.84467440737095516160e+19, RZ ;  /* 0x5f80000000007823 */ /* 0x000fc800000000ff */
[----:B------:R-:W0:Y:S02]  /*0590*/  MUFU.RSQ R9, R0 ;  /* 0x0000000000097308 */ /* 0x000e240000001400 */
[----:B0-----:R-:W-:Y:S01]  /*05a0*/  FMUL.FTZ R11, R0, R9 ;  /* 0x00000009000b7220 */ /* 0x001fe20000410000 */
[----:B------:R-:W-:-:S03]  /*05b0*/  FMUL.FTZ R9, R9, 0.5 ;  /* 0x3f00000009097820 */ /* 0x000fc60000410000 */
[----:B------:R-:W-:-:S04]  /*05c0*/  FADD.FTZ R6, -R11, -RZ ;  /* 0x800000ff0b067221 */ /* 0x000fc80000010100 */
[----:B------:R-:W-:-:S04]  /*05d0*/  FFMA R6, R11, R6, R0 ;  /* 0x000000060b067223 */ /* 0x000fc80000000000 */
[----:B------:R-:W-:-:S04]  /*05e0*/  FFMA R6, R6, R9, R11 ;  /* 0x0000000906067223 */ /* 0x000fc8000000000b */
[----:B------:R-:W-:-:S07]  /*05f0*/  FMUL.FTZ R6, R6, 2.3283064365386962891e-10 ;  /* 0x2f80000006067820 */ /* 0x000fce0000410000 */
.L_x_19:
[----:B------:R-:W-:-:S04]  /*0600*/  HFMA2 R9, -RZ, RZ, 0, 0 ;  /* 0x00000000ff097431 */ /* 0x000fc800000001ff */
[----:B------:R-:W-:Y:S05]  /*0610*/  RET.REL.NODEC R8 `(_Z17recalc_magnitudesPfS_S_S_S_S_) ;  /* 0xfffffff808787950 */ /* 0x000fea0003c3ffff */
.L_x_20:
        /* <DEDUP_REMOVED lines=14> */
.L_x_48:


//--------------------- .text._Z15calc_componentsPfS_S_S_S_S_S_ --------------------------
	.section	.text._Z15calc_componentsPfS_S_S_S_S_S_,"ax",@progbits
	.align	128
        .global         _Z15calc_componentsPfS_S_S_S_S_S_
        .type           _Z15calc_componentsPfS_S_S_S_S_S_,@function
        .size           _Z15calc_componentsPfS_S_S_S_S_S_,(.L_x_54 - _Z15calc_componentsPfS_S_S_S_S_S_)
        .other          _Z15calc_componentsPfS_S_S_S_S_S_,@"STO_CUDA_ENTRY STV_DEFAULT"
_Z15calc_componentsPfS_S_S_S_S_S_:
.text._Z15calc_componentsPfS_S_S_S_S_S_:
        /* <DEDUP_REMOVED lines=14> */
[----:B------:R-:W-:-:S04]  /*00e0*/  IMAD.U32 R2, RZ, RZ, UR4 ;  /* 0x00000004ff027e24 */ /* 0x000fc8000f8e00ff */
[----:B------:R-:W-:-:S05]  /*00f0*/  IMAD.U32 R3, RZ, RZ, UR5 ;  /* 0x00000005ff037e24 */ /* 0x000fca000f8e00ff */
[----:B----4-:R-:W2:Y:S02]  /*0100*/  LDG.E R5, desc[UR14][R2.64+0x4] ;  /* 0x0000040e02057981 */ /* 0x010ea4000c1e1900 */
[----:B--2---:R-:W-:-:S04]  /*0110*/  FADD R4, R5, R5 ;  /* 0x0000000505047221 */ /* 0x004fc80000000000 */
[----:B------:R-:W-:-:S04]  /*0120*/  FMUL R4, R4, 3.1415927410125732422 ;  /* 0x40490fdb04047820 */ /* 0x000fc80000400000 */
[C---:B------:R-:W-:Y:S01]  /*0130*/  FMUL R0, R4.reuse, 0.63661974668502807617 ;  /* 0x3f22f98304007820 */ /* 0x040fe20000400000 */
[----:B------:R-:W-:-:S04]  /*0140*/  FSETP.GE.AND P0, PT, |R4|, 105615, PT ;  /* 0x47ce47800400780b */ /* 0x000fc80003f06200 */
[----:B------:R-:W-:Y:S01]  /*0150*/  P2R R8, PR, RZ, 0x1 ;  /* 0x00000001ff087803 */ /* 0x000fe20000000000 */
[----:B------:R-:W0:Y:S02]  /*0160*/  F2I.NTZ R0, R0 ;  /* 0x0000000000007305 */ /* 0x000e240000203100 */
[----:B0-----:R-:W-:-:S05]  /*0170*/  I2FP.F32.S32 R7, R0 ;  /* 0x0000000000077245 */ /* 0x001fca0000201400 */
[----:B------:R-:W-:-:S04]  /*0180*/  FFMA R6, R7, -1.5707962512969970703, R4 ;  /* 0xbfc90fda07067823 */ /* 0x000fc80000000004 */
[----:B------:R-:W-:-:S04]  /*0190*/  FFMA R6, R7, -7.5497894158615963534e-08, R6 ;  /* 0xb3a2216807067823 */ /* 0x000fc80000000006 */
[----:B------:R-:W-:Y:S01]  /*01a0*/  FFMA R6, R7, -5.3903029534742383927e-15, R6 ;  /* 0xa7c234c507067823 */ /* 0x000fe20000000006 */
[----:B------:R-:W-:-:S03]  /*01b0*/  IMAD.MOV.U32 R7, RZ, RZ, R0 ;  /* 0x000000ffff077224 */ /* 0x000fc600078e0000 */
[----:B------:R-:W-:Y:S01]  /*01c0*/  IMAD.MOV.U32 R10, RZ, RZ, R6 ;  /* 0x000000ffff0a7224 */ /* 0x000fe200078e0006 */
[----:B------:R-:W-:Y:S06]  /*01d0*/  @!P0 BRA `(.L_x_21) ;  /* 0x0000000400708947 */ /* 0x000fec0003800000 */
[----:B------:R-:W-:-:S13]  /*01e0*/  FSETP.NEU.AND P0, PT, |R4|, +INF , PT ;  /* 0x7f8000000400780b */ /* 0x000fda0003f0d200 */
[----:B------:R-:W-:Y:S01]  /*01f0*/  @!P0 FMUL R10, RZ, R4 ;  /* 0x00000004ff0a8220 */ /* 0x000fe20000400000 */
[----:B------:R-:W-:Y:S01]  /*0200*/  @!P0 IMAD.MOV.U32 R0, RZ, RZ, RZ ;  /* 0x000000ffff008224 */ /* 0x000fe200078e00ff */
[----:B------:R-:W-:Y:S06]  /*0210*/  @!P0 BRA `(.L_x_21) ;  /* 0x0000000400608947 */ /* 0x000fec0003800000 */
[----:B------:R-:W-:Y:S01]  /*0220*/  SHF.L.U32 R8, R4, 0x8, RZ ;  /* 0x0000000804087819 */ /* 0x000fe200000006ff */
[----:B------:R-:W-:Y:S01]  /*0230*/  IMAD.MOV.U32 R0, RZ, RZ, RZ ;  /* 0x000000ffff007224 */ /* 0x000fe200078e00ff */
[----:B------:R-:W-:Y:S01]  /*0240*/  CS2R R14, SRZ ;  /* 0x00000000000e7805 */ /* 0x000fe2000001ff00 */
[----:B------:R-:W0:Y:S01]  /*0250*/  LDCU.64 UR8, c[0x4][URZ] ;  /* 0x01000000ff0877ac */ /* 0x000e220008000a00 */
[----:B------:R-:W-:Y:S01]  /*0260*/  LOP3.LUT R9, R8, 0x80000000, RZ, 0xfc, !PT ;  /* 0x8000000008097812 */ /* 0x000fe200078efcff */
[----:B------:R-:W-:-:S06]  /*0270*/  UMOV UR4, URZ ;  /* 0x000000ff00047c82 */ /* 0x000fcc0008000000 */
.L_x_22:
[----:B0-----:R-:W-:Y:S02]  /*0280*/  IMAD.U32 R12, RZ, RZ, UR8 ;  /* 0x00000008ff0c7e24 */ /* 0x001fe4000f8e00ff */
[----:B------:R-:W-:-:S05]  /*0290*/  IMAD.U32 R13, RZ, RZ, UR9 ;  /* 0x00000009ff0d7e24 */ /* 0x000fca000f8e00ff */
[----:B------:R-:W2:Y:S01]  /*02a0*/  LDG.E.CONSTANT R10, desc[UR14][R12.64] ;  /* 0x0000000e0c0a7981 */ /* 0x000ea2000c1e9900 */
[----:B------:R-:W-:Y:S01]  /*02b0*/  UIADD3 UR4, UPT, UPT, UR4, 0x1, URZ ;  /* 0x0000000104047890 */ /* 0x000fe2000fffe0ff */
[C---:B------:R-:W-:Y:S01]  /*02c0*/  ISETP.EQ.AND P0, PT, R14.reuse, RZ, PT ;  /* 0x000000ff0e00720c */ /* 0x040fe20003f02270 */
[----:B------:R-:W-:Y:S01]  /*02d0*/  UIADD3 UR8, UP1, UPT, UR8, 0x4, URZ ;  /* 0x0000000408087890 */ /* 0x000fe2000ff3e0ff */
[C---:B------:R-:W-:Y:S01]  /*02e0*/  ISETP.EQ.AND P1, PT, R14.reuse, 0x4, PT ;  /* 0x000000040e00780c */ /* 0x040fe20003f22270 */
[----:B------:R-:W-:Y:S01]  /*02f0*/  UISETP.NE.AND UP0, UPT, UR4, 0x6, UPT ;  /* 0x000000060400788c */ /* 0x000fe2000bf05270 */
[C---:B------:R-:W-:Y:S01]  /*0300*/  ISETP.EQ.AND P3, PT, R14.reuse, 0xc, PT ;  /* 0x0000000c0e00780c */ /* 0x040fe20003f62270 */
[----:B------:R-:W-:Y:S01]  /*0310*/  UIADD3.X UR9, UPT, UPT, URZ, UR9, URZ, UP1, !UPT ;  /* 0x00000009ff097290 */ /* 0x000fe20008ffe4ff */
[C---:B------:R-:W-:Y:S02]  /*0320*/  ISETP.EQ.AND P4, PT, R14.reuse, 0x10, PT ;  /* 0x000000100e00780c */ /* 0x040fe40003f82270 */
[----:B------:R-:W-:Y:S01]  /*0330*/  ISETP.EQ.AND P5, PT, R14, 0x14, PT ;  /* 0x000000140e00780c */ /* 0x000fe20003fa2270 */
[----:B--2---:R-:W-:-:S03]  /*0340*/  IMAD.WIDE.U32 R10, R10, R9, RZ ;  /* 0x000000090a0a7225 */ /* 0x004fc600078e00ff */
[----:B------:R-:W-:-:S04]  /*0350*/  IADD3 R10, P2, PT, R10, R0, RZ ;  /* 0x000000000a0a7210 */ /* 0x000fc80007f5e0ff */
[----:B------:R-:W-:Y:S01]  /*0360*/  @P1 MOV R17, R10 ;  /* 0x0000000a00111202 */ /* 0x000fe20000000f00 */
[----:B------:R-:W-:Y:S01]  /*0370*/  IMAD.X R0, R11, 0x1, R15, P2 ;  /* 0x000000010b007824 */ /* 0x000fe200010e060f */
[C---:B------:R-:W-:Y:S01]  /*0380*/  ISETP.EQ.AND P2, PT, R14.reuse, 0x8, PT ;  /* 0x000000080e00780c */ /* 0x040fe20003f42270 */
[--C-:B------:R-:W-:Y:S02]  /*0390*/  @P0 IMAD.MOV.U32 R8, RZ, RZ, R10.reuse ;  /* 0x000000ffff080224 */ /* 0x100fe400078e000a */
[--C-:B------:R-:W-:Y:S02]  /*03a0*/  @P3 IMAD.MOV.U32 R19, RZ, RZ, R10.reuse ;  /* 0x000000ffff133224 */ /* 0x100fe400078e000a */
[--C-:B------:R-:W-:Y:S02]  /*03b0*/  @P4 IMAD.MOV.U32 R20, RZ, RZ, R10.reuse ;  /* 0x000000ffff144224 */ /* 0x100fe400078e000a */
[----:B------:R-:W-:Y:S02]  /*03c0*/  @P5 IMAD.MOV.U32 R21, RZ, RZ, R10 ;  /* 0x000000ffff155224 */ /* 0x000fe400078e000a */
[----:B------:R-:W-:-:S04]  /*03d0*/  VIADD R14, R14, 0x4 ;  /* 0x000000040e0e7836 */ /* 0x000fc80000000000 */
[----:B------:R-:W-:Y:S01]  /*03e0*/  @P2 IMAD.MOV.U32 R18, RZ, RZ, R10 ;  /* 0x000000ffff122224 */ /* 0x000fe200078e000a */
[----:B------:R-:W-:Y:S06]  /*03f0*/  BRA.U UP0, `(.L_x_22) ;  /* 0xfffffffd00a07547 */ /* 0x000fec000b83ffff */
[----:B------:R-:W-:-:S04]  /*0400*/  SHF.R.U32.HI R10, RZ, 0x17, R4 ;  /* 0x00000017ff0a7819 */ /* 0x000fc80000011604 */
[C---:B------:R-:W-:Y:S02]  /*0410*/  LOP3.LUT R9, R10.reuse, 0xe0, RZ, 0xc0, !PT ;  /* 0x000000e00a097812 */ /* 0x040fe400078ec0ff */
[----:B------:R-:W-:Y:S02]  /*0420*/  LOP3.LUT P6, RZ, R10, 0x1f, RZ, 0xc0, !PT ;  /* 0x0000001f0aff7812 */ /* 0x000fe400078cc0ff */
[----:B------:R-:W-:-:S04]  /*0430*/  IADD3 R9, PT, PT, R9, -0x80, RZ ;  /* 0xffffff8009097810 */ /* 0x000fc80007ffe0ff */
[----:B------:R-:W-:-:S05]  /*0440*/  SHF.R.U32.HI R9, RZ, 0x5, R9 ;  /* 0x00000005ff097819 */ /* 0x000fca0000011609 */
[----:B------:R-:W-:-:S05]  /*0450*/  IMAD.U32 R13, R9, -0x4, RZ ;  /* 0xfffffffc090d7824 */ /* 0x000fca00078e00ff */
[C---:B------:R-:W-:Y:S02]  /*0460*/  ISETP.EQ.AND P3, PT, R13.reuse, -0x18, PT ;  /* 0xffffffe80d00780c */ /* 0x040fe40003f62270 */
[C---:B------:R-:W-:Y:S02]  /*0470*/  ISETP.EQ.AND P4, PT, R13.reuse, -0x14, PT ;  /* 0xffffffec0d00780c */ /* 0x040fe40003f82270 */
[C---:B------:R-:W-:Y:S02]  /*0480*/  ISETP.EQ.AND P0, PT, R13.reuse, -0x10, PT ;  /* 0xfffffff00d00780c */ /* 0x040fe40003f02270 */
[C---:B------:R-:W-:Y:S02]  /*0490*/  ISETP.EQ.AND P1, PT, R13.reuse, -0xc, PT ;  /* 0xfffffff40d00780c */ /* 0x040fe40003f22270 */
[C---:B------:R-:W-:Y:S02]  /*04a0*/  ISETP.EQ.AND P2, PT, R13.reuse, -0x8, PT ;  /* 0xfffffff80d00780c */ /* 0x040fe40003f42270 */
[----:B------:R-:W-:-:S03]  /*04b0*/  ISETP.EQ.AND P5, PT, R13, 0x4, PT ;  /* 0x000000040d00780c */ /* 0x000fc60003fa2270 */
[--C-:B------:R-:W-:Y:S01]  /*04c0*/  @P3 IMAD.MOV.U32 R9, RZ, RZ, R8.reuse ;  /* 0x000000ffff093224 */ /* 0x100fe200078e0008 */
[C---:B------:R-:W-:Y:S01]  /*04d0*/  ISETP.EQ.AND P3, PT, R13.reuse, -0x4, PT ;  /* 0xfffffffc0d00780c */ /* 0x040fe20003f62270 */
[----:B------:R-:W-:Y:S02]  /*04e0*/  @P4 IMAD.MOV.U32 R11, RZ, RZ, R8 ;  /* 0x000000ffff0b4224 */ /* 0x000fe400078e0008 */
[--C-:B------:R-:W-:Y:S01]  /*04f0*/  @P4 IMAD.MOV.U32 R9, RZ, RZ, R17.reuse ;  /* 0x000000ffff094224 */ /* 0x100fe200078e0011 */
[----:B------:R-:W-:Y:S01]  /*0500*/  ISETP.EQ.AND P4, PT, R13, RZ, PT ;  /* 0x000000ff0d00720c */ /* 0x000fe20003f82270 */
[----:B------:R-:W-:Y:S01]  /*0510*/  @P0 IMAD.MOV.U32 R11, RZ, RZ, R17 ;  /* 0x000000ffff0b0224 */ /* 0x000fe200078e0011 */
[----:B------:R-:W-:Y:S01]  /*0520*/  @P0 MOV R9, R18 ;  /* 0x0000001200090202 */ /* 0x000fe20000000f00 */
[----:B------:R-:W-:Y:S02]  /*0530*/  @P1 IMAD.MOV.U32 R11, RZ, RZ, R18 ;  /* 0x000000ffff0b1224 */ /* 0x000fe400078e0012 */
[----:B------:R-:W-:-:S02]  /*0540*/  @P1 IMAD.MOV.U32 R9, RZ, RZ, R19 ;  /* 0x000000ffff091224 */ /* 0x000fc400078e0013 */
[----:B------:R-:W-:Y:S02]  /*0550*/  @P2 IMAD.MOV.U32 R11, RZ, RZ, R19 ;  /* 0x000000ffff0b2224 */ /* 0x000fe400078e0013 */
[--C-:B------:R-:W-:Y:S01]  /*0560*/  @P2 IMAD.MOV.U32 R9, RZ, RZ, R20.reuse ;  /* 0x000000ffff092224 */ /* 0x100fe200078e0014 */
[----:B------:R-:W-:Y:S01]  /*0570*/  @P3 MOV R9, R21 ;  /* 0x0000001500093202 */ /* 0x000fe20000000f00 */
[----:B------:R-:W-:Y:S02]  /*0580*/  @P3 IMAD.MOV.U32 R11, RZ, RZ, R20 ;  /* 0x000000ffff0b3224 */ /* 0x000fe400078e0014 */
[----:B------:R-:W-:Y:S02]  /*0590*/  @P4 IMAD.MOV.U32 R11, RZ, RZ, R21 ;  /* 0x000000ffff0b4224 */ /* 0x000fe400078e0015 */
[--C-:B------:R-:W-:Y:S02]  /*05a0*/  @P4 IMAD.MOV.U32 R9, RZ, RZ, R0.reuse ;  /* 0x000000ffff094224 */ /* 0x100fe400078e0000 */
[----:B------:R-:W-:Y:S01]  /*05b0*/  @P5 IMAD.MOV.U32 R11, RZ, RZ, R0 ;  /* 0x000000ffff0b5224 */ /* 0x000fe200078e0000 */
[----:B------:R-:W-:Y:S06]  /*05c0*/  @!P6 BRA `(.L_x_23) ;  /* 0x00000000002ce947 */ /* 0x000fec0003800000 */
[----:B------:R-:W-:Y:S01]  /*05d0*/  @P0 IMAD.MOV.U32 R12, RZ, RZ, R8 ;  /* 0x000000ffff0c0224 */ /* 0x000fe200078e0008 */
[----:B------:R-:W-:Y:S01]  /*05e0*/  ISETP.EQ.AND P0, PT, R13, 0x8, PT ;  /* 0x000000080d00780c */ /* 0x000fe20003f02270 */
[----:B------:R-:W-:Y:S01]  /*05f0*/  @P1 IMAD.MOV.U32 R12, RZ, RZ, R17 ;  /* 0x000000ffff0c1224 */ /* 0x000fe200078e0011 */
[----:B------:R-:W-:Y:S01]  /*0600*/  @P2 MOV R12, R18 ;  /* 0x00000012000c2202 */ /* 0x000fe20000000f00 */
[----:B------:R-:W-:Y:S01]  /*0610*/  @P3 IMAD.MOV.U32 R12, RZ, RZ, R19 ;  /* 0x000000ffff0c3224 */ /* 0x000fe200078e0013 */
[----:B------:R-:W-:Y:S01]  /*0620*/  LOP3.LUT R10, R10, 0x1f, RZ, 0xc0, !PT ;  /* 0x0000001f0a0a7812 */ /* 0x000fe200078ec0ff */
[----:B------:R-:W-:Y:S02]  /*0630*/  @P4 IMAD.MOV.U32 R12, RZ, RZ, R20 ;  /* 0x000000ffff0c4224 */ /* 0x000fe400078e0014 */
[----:B------:R-:W-:Y:S01]  /*0640*/  @P5 IMAD.MOV.U32 R12, RZ, RZ, R21 ;  /* 0x000000ffff0c5224 */ /* 0x000fe200078e0015 */
[----:B------:R-:W-:-:S05]  /*0650*/  SHF.L.W.U32.HI R9, R11, R10, R9 ;  /* 0x0000000a0b097219 */ /* 0x000fca0000010e09 */
[----:B------:R-:W-:-:S05]  /*0660*/  @P0 IMAD.MOV.U32 R12, RZ, RZ, R0 ;  /* 0x000000ffff0c0224 */ /* 0x000fca00078e0000 */
[----:B------:R-:W-:-:S07]  /*0670*/  SHF.L.W.U32.HI R11, R12, R10, R11 ;  /* 0x0000000a0c0b7219 */ /* 0x000fce0000010e0b */
.L_x_23:
[C---:B------:R-:W-:Y:S01]  /*0680*/  SHF.L.W.U32.HI R15, R11.reuse, 0x2, R9 ;  /* 0x000000020b0f7819 */ /* 0x040fe20000010e09 */
[----:B------:R-:W-:Y:S01]  /*0690*/  IMAD.SHL.U32 R11, R11, 0x4, RZ ;  /* 0x000000040b0b7824 */ /* 0x000fe200078e00ff */
[----:B------:R-:W-:Y:S01]  /*06a0*/  UMOV UR4, 0x54442d19 ;  /* 0x54442d1900047882 */ /* 0x000fe20000000000 */
[----:B------:R-:W-:Y:S01]  /*06b0*/  UMOV UR5, 0x3bf921fb ;  /* 0x3bf921fb00057882 */ /* 0x000fe20000000000 */
[----:B------:R-:W-:Y:S02]  /*06c0*/  SHF.R.S32.HI R0, RZ, 0x1f, R15 ;  /* 0x0000001fff007819 */ /* 0x000fe4000001140f */
[----:B------:R-:W-:Y:S02]  /*06d0*/  ISETP.GE.AND P0, PT, R4, RZ, PT ;  /* 0x000000ff0400720c */ /* 0x000fe40003f06270 */
[C---:B------:R-:W-:Y:S02]  /*06e0*/  LOP3.LUT R10, R0.reuse, R11, RZ, 0x3c, !PT ;  /* 0x0000000b000a7212 */ /* 0x040fe400078e3cff */
[----:B------:R-:W-:-:S02]  /*06f0*/  LOP3.LUT R11, R0, R15, RZ, 0x3c, !PT ;  /* 0x0000000f000b7212 */ /* 0x000fc400078e3cff */
[----:B------:R-:W-:Y:S02]  /*0700*/  SHF.R.U32.HI R0, RZ, 0x1e, R9 ;  /* 0x0000001eff007819 */ /* 0x000fe40000011609 */
[C---:B------:R-:W-:Y:S02]  /*0710*/  LOP3.LUT R9, R15.reuse, R4, RZ, 0x3c, !PT ;  /* 0x000000040f097212 */ /* 0x040fe400078e3cff */
[----:B------:R-:W0:Y:S01]  /*0720*/  I2F.F64.S64 R10, R10 ;  /* 0x0000000a000a7312 */ /* 0x000e220000301c00 */
[----:B------:R-:W-:Y:S02]  /*0730*/  LEA.HI R0, R15, R0, RZ, 0x1 ;  /* 0x000000000f007211 */ /* 0x000fe400078f08ff */
[----:B------:R-:W-:Y:S02]  /*0740*/  ISETP.GE.AND P1, PT, R9, RZ, PT ;  /* 0x000000ff0900720c */ /* 0x000fe40003f26270 */
[----:B------:R-:W-:-:S05]  /*0750*/  IADD3 R9, PT, PT, -R0, RZ, RZ ;  /* 0x000000ff00097210 */ /* 0x000fca0007ffe1ff */
[----:B------:R-:W-:Y:S01]  /*0760*/  @!P0 IMAD.MOV.U32 R0, RZ, RZ, R9 ;  /* 0x000000ffff008224 */ /* 0x000fe200078e0009 */
[----:B0-----:R-:W-:-:S10]  /*0770*/  DMUL R12, R10, UR4 ;  /* 0x000000040a0c7c28 */ /* 0x001fd40008000000 */
[----:B------:R-:W0:Y:S02]  /*0780*/  F2F.F32.F64 R12, R12 ;  /* 0x0000000c000c7310 */ /* 0x000e240000301000 */
[----:B0-----:R-:W-:-:S07]  /*0790*/  FSEL R10, -R12, R12, !P1 ;  /* 0x0000000c0c0a7208 */ /* 0x001fce0004800100 */
.L_x_21:
[----:B------:R-:W-:Y:S02]  /*07a0*/  IMAD.MOV.U32 R9, RZ, RZ, 0x37cbac00 ;  /* 0x37cbac00ff097424 */ /* 0x000fe400078e00ff */
[----:B------:R-:W-:Y:S01]  /*07b0*/  FMUL R11, R10, R10 ;  /* 0x0000000a0a0b7220 */ /* 0x000fe20000400000 */
[C---:B------:R-:W-:Y:S01]  /*07c0*/  LOP3.LUT R13, R0.reuse, 0x1, RZ, 0xc0, !PT ;  /* 0x00000001000d7812 */ /* 0x040fe200078ec0ff */
[----:B------:R-:W0:Y:S01]  /*07d0*/  LDCU.64 UR4, c[0x0][0x398] ;  /* 0x00007300ff0477ac */ /* 0x000e220008000a00 */
[----:B------:R-:W-:Y:S02]  /*07e0*/  IMAD.MOV.U32 R14, RZ, RZ, 0x3d2aaabb ;  /* 0x3d2aaabbff0e7424 */ /* 0x000fe400078e00ff */
[----:B------:R-:W-:Y:S01]  /*07f0*/  FFMA R12, R11, R9, -0.0013887860113754868507 ;  /* 0xbab607ed0b0c7423 */ /* 0x000fe20000000009 */
[----:B------:R-:W-:Y:S01]  /*0800*/  ISETP.NE.U32.AND P0, PT, R13, 0x1, PT ;  /* 0x000000010d00780c */ /* 0x000fe20003f05070 */
[----:B------:R-:W-:Y:S01]  /*0810*/  IMAD.MOV.U32 R13, RZ, RZ, 0x3effffff ;  /* 0x3effffffff0d7424 */ /* 0x000fe200078e00ff */
[----:B------:R-:W-:-:S02]  /*0820*/  LOP3.LUT P1, RZ, R0, 0x2, RZ, 0xc0, !PT ;  /* 0x0000000200ff7812 */ /* 0x000fc4000782c0ff */
[----:B------:R-:W-:Y:S02]  /*0830*/  FSEL R12, R12, -0.00019574658654164522886, !P0 ;  /* 0xb94d41530c0c7808 */ /* 0x000fe40004000000 */
[----:B------:R-:W-:Y:S02]  /*0840*/  FSEL R14, R14, 0.0083327032625675201416, !P0 ;  /* 0x3c0885e40e0e7808 */ /* 0x000fe40004000000 */
[----:B------:R-:W-:Y:S02]  /*0850*/  FSEL R13, -R13, -0.16666662693023681641, !P0 ;  /* 0xbe2aaaa80d0d7808 */ /* 0x000fe40004000100 */
[----:B------:R-:W-:Y:S01]  /*0860*/  FSEL R0, R10, 1, P0 ;  /* 0x3f8000000a007808 */ /* 0x000fe20000000000 */
[----:B------:R-:W-:Y:S01]  /*0870*/  FFMA R12, R11, R12, R14 ;  /* 0x0000000c0b0c7223 */ /* 0x000fe2000000000e */
[----:B------:R-:W-:-:S03]  /*0880*/  FSETP.GE.AND P2, PT, |R4|, 105615, PT ;  /* 0x47ce47800400780b */ /* 0x000fc60003f46200 */
[C---:B------:R-:W-:Y:S01]  /*0890*/  FFMA R12, R11.reuse, R12, R13 ;  /* 0x0000000c0b0c7223 */ /* 0x040fe2000000000d */
[----:B------:R-:W-:Y:S01]  /*08a0*/  FFMA R11, R11, R0, RZ ;  /* 0x000000000b0b7223 */ /* 0x000fe200000000ff */
[----:B0-----:R-:W-:-:S03]  /*08b0*/  UIADD3 UR4, UP0, UPT, UR6, UR4, URZ ;  /* 0x0000000406047290 */ /* 0x001fc6000ff1e0ff */
[----:B------:R-:W-:Y:S01]  /*08c0*/  FFMA R0, R11, R12, R0 ;  /* 0x0000000c0b007223 */ /* 0x000fe20000000000 */
[----:B------:R-:W-:Y:S02]  /*08d0*/  UIADD3.X UR5, UPT, UPT, UR7, UR5, URZ, UP0, !UPT ;  /* 0x0000000507057290 */ /* 0x000fe400087fe4ff */
[----:B------:R-:W-:Y:S02]  /*08e0*/  IMAD.U32 R10, RZ, RZ, UR4 ;  /* 0x00000004ff0a7e24 */ /* 0x000fe4000f8e00ff */
[----:B------:R-:W-:Y:S02]  /*08f0*/  @P1 FADD R0, RZ, -R0 ;  /* 0x80000000ff001221 */ /* 0x000fe40000000000 */
[----:B------:R-:W-:Y:S02]  /*0900*/  MOV R11, UR5 ;  /* 0x00000005000b7c02 */ /* 0x000fe40008000f00 */
[----:B------:R-:W-:-:S05]  /*0910*/  FMUL R5, R5, R0 ;  /* 0x0000000005057220 */ /* 0x000fca0000400000 */
[----:B------:R0:W-:Y:S04]  /*0920*/  STG.E desc[UR14][R10.64+0x4], R5 ;  /* 0x000004050a007986 */ /* 0x0001e8000c10190e */
[----:B------:R0:W5:Y:S01]  /*0930*/  LDG.E R2, desc[UR14][R2.64+0x4] ;  /* 0x0000040e02027981 */ /* 0x000162000c1e1900 */
[----:B------:R-:W-:Y:S05]  /*0940*/  @!P2 BRA `(.L_x_24) ;  /* 0x000000040074a947 */ /* 0x000fea0003800000 */
[----:B------:R-:W-:-:S13]  /*0950*/  FSETP.NEU.AND P0, PT, |R4|, +INF , PT ;  /* 0x7f8000000400780b */ /* 0x000fda0003f0d200 */
[----:B------:R-:W-:Y:S01]  /*0960*/  @!P0 FMUL R6, RZ, R4 ;  /* 0x00000004ff068220 */ /* 0x000fe20000400000 */
[----:B------:R-:W-:Y:S01]  /*0970*/  @!P0 IMAD.MOV.U32 R7, RZ, RZ, RZ ;  /* 0x000000ffff078224 */ /* 0x000fe200078e00ff */
[----:B------:R-:W-:Y:S06]  /*0980*/  @!P0 BRA `(.L_x_24) ;  /* 0x0000000400648947 */ /* 0x000fec0003800000 */
[----:B0-----:R-:W-:Y:S01]  /*0990*/  IMAD.SHL.U32 R3, R4, 0x100, RZ ;  /* 0x0000010004037824 */ /* 0x001fe200078e00ff */
[----:B------:R-:W0:Y:S01]  /*09a0*/  LDCU.64 UR8, c[0x4][URZ] ;  /* 0x01000000ff0877ac */ /* 0x000e220008000a00 */
[----:B------:R-:W-:Y:S02]  /*09b0*/  IMAD.MOV.U32 R0, RZ, RZ, RZ ;  /* 0x000000ffff007224 */ /* 0x000fe400078e00ff */
[----:B------:R-:W-:Y:S01]  /*09c0*/  IMAD.MOV.U32 R5, RZ, RZ, RZ ;  /* 0x000000ffff057224 */ /* 0x000fe200078e00ff */
[----:B------:R-:W-:Y:S01]  /*09d0*/  LOP3.LUT R13, R3, 0x80000000, RZ, 0xfc, !PT ;  /* 0x80000000030d7812 */ /* 0x000fe200078efcff */
[----:B------:R-:W-:Y:S01]  /*09e0*/  IMAD.MOV.U32 R12, RZ, RZ, RZ ;  /* 0x000000ffff0c7224 */ /* 0x000fe200078e00ff */
[----:B------:R-:W-:-:S06]  /*09f0*/  UMOV UR4, URZ ;  /* 0x000000ff00047c82 */ /* 0x000fcc0008000000 */
.L_x_25:
[----:B0-----:R-:W-:Y:S01]  /*0a00*/  MOV R10, UR8 ;  /* 0x00000008000a7c02 */ /* 0x001fe20008000f00 */
        /* <DEDUP_REMOVED lines=10> */
[----:B------:R-:W-:-:S02]  /*0ab0*/  ISETP.EQ.AND P4, PT, R12, 0x10, PT ;  /* 0x000000100c00780c */ /* 0x000fc40003f82270 */
[C---:B------:R-:W-:Y:S01]  /*0ac0*/  ISETP.EQ.AND P5, PT, R12.reuse, 0x14, PT ;  /* 0x000000140c00780c */ /* 0x040fe20003fa2270 */
[----:B------:R-:W-:Y:S02]  /*0ad0*/  VIADD R12, R12, 0x4 ;  /* 0x000000040c0c7836 */ /* 0x000fe40000000000 */
[----:B--2---:R-:W-:-:S03]  /*0ae0*/  IMAD.WIDE.U32 R6, R6, R13, RZ ;  /* 0x0000000d06067225 */ /* 0x004fc600078e00ff */
[----:B------:R-:W-:-:S04]  /*0af0*/  IADD3 R3, P6, PT, R6, R0, RZ ;  /* 0x0000000006037210 */ /* 0x000fc80007fde0ff */
[----:B------:R-:W-:Y:S01]  /*0b00*/  @P3 MOV R19, R3 ;  /* 0x0000000300133202 */ /* 0x000fe20000000f00 */
[----:B------:R-:W-:Y:S02]  /*0b10*/  IMAD.X R0, R7, 0x1, R5, P6 ;  /* 0x0000000107007824 */ /* 0x000fe400030e0605 */
[--C-:B------:R-:W-:Y:S02]  /*0b20*/  @P0 IMAD.MOV.U32 R8, RZ, RZ, R3.reuse ;  /* 0x000000ffff080224 */ /* 0x100fe400078e0003 */
[--C-:B------:R-:W-:Y:S02]  /*0b30*/  @P1 IMAD.MOV.U32 R17, RZ, RZ, R3.reuse ;  /* 0x000000ffff111224 */ /* 0x100fe400078e0003 */
[--C-:B------:R-:W-:Y:S02]  /*0b40*/  @P2 IMAD.MOV.U32 R18, RZ, RZ, R3.reuse ;  /* 0x000000ffff122224 */ /* 0x100fe400078e0003 */
[--C-:B------:R-:W-:Y:S02]  /*0b50*/  @P4 IMAD.MOV.U32 R20, RZ, RZ, R3.reuse ;  /* 0x000000ffff144224 */ /* 0x100fe400078e0003 */
[----:B------:R-:W-:Y:S01]  /*0b60*/  @P5 IMAD.MOV.U32 R21, RZ, RZ, R3 ;  /* 0x000000ffff155224 */ /* 0x000fe200078e0003 */
[----:B------:R-:W-:Y:S06]  /*0b70*/  BRA.U UP0, `(.L_x_25) ;  /* 0xfffffffd00a07547 */ /* 0x000fec000b83ffff */
[----:B------:R-:W-:-:S04]  /*0b80*/  SHF.R.U32.HI R7, RZ, 0x17, R4 ;  /* 0x00000017ff077819 */ /* 0x000fc80000011604 */
[C---:B------:R-:W-:Y:S02]  /*0b90*/  LOP3.LUT R3, R7.reuse, 0xe0, RZ, 0xc0, !PT ;  /* 0x000000e007037812 */ /* 0x040fe400078ec0ff */
[----:B------:R-:W-:-:S03]  /*0ba0*/  LOP3.LUT P6, RZ, R7, 0x1f, RZ, 0xc0, !PT ;  /* 0x0000001f07ff7812 */ /* 0x000fc600078cc0ff */
[----:B------:R-:W-:-:S05]  /*0bb0*/  VIADD R3, R3, 0xffffff80 ;  /* 0xffffff8003037836 */ /* 0x000fca0000000000 */
[----:B------:R-:W-:-:S05]  /*0bc0*/  SHF.R.U32.HI R3, RZ, 0x5, R3 ;  /* 0x00000005ff037819 */ /* 0x000fca0000011603 */
[----:B------:R-:W-:-:S05]  /*0bd0*/  IMAD.U32 R10, R3, -0x4, RZ ;  /* 0xfffffffc030a7824 */ /* 0x000fca00078e00ff */
[C---:B------:R-:W-:Y:S02]  /*0be0*/  ISETP.EQ.AND P3, PT, R10.reuse, -0x18, PT ;  /* 0xffffffe80a00780c */ /* 0x040fe40003f62270 */
[C---:B------:R-:W-:Y:S02]  /*0bf0*/  ISETP.EQ.AND P4, PT, R10.reuse, -0x14, PT ;  /* 0xffffffec0a00780c */ /* 0x040fe40003f82270 */
[C---:B------:R-:W-:Y:S02]  /*0c00*/  ISETP.EQ.AND P2, PT, R10.reuse, -0x10, PT ;  /* 0xfffffff00a00780c */ /* 0x040fe40003f42270 */
[C---:B------:R-:W-:Y:S02]  /*0c10*/  ISETP.EQ.AND P1, PT, R10.reuse, -0xc, PT ;  /* 0xfffffff40a00780c */ /* 0x040fe40003f22270 */
[C---:B------:R-:W-:Y:S02]  /*0c20*/  ISETP.EQ.AND P0, PT, R10.reuse, -0x8, PT ;  /* 0xfffffff80a00780c */ /* 0x040fe40003f02270 */
[----:B------:R-:W-:-:S03]  /*0c30*/  ISETP.EQ.AND P5, PT, R10, RZ, PT ;  /* 0x000000ff0a00720c */ /* 0x000fc60003fa2270 */
[----:B------:R-:W-:Y:S02]  /*0c40*/  @P3 MOV R3, R8 ;  /* 0x0000000800033202 */ /* 0x000fe40000000f00 */
[C---:B------:R-:W-:Y:S01]  /*0c50*/  ISETP.EQ.AND P3, PT, R10.reuse, -0x4, PT ;  /* 0xfffffffc0a00780c */ /* 0x040fe20003f62270 */
[----:B------:R-:W-:Y:S02]  /*0c60*/  @P4 IMAD.MOV.U32 R5, RZ, RZ, R8 ;  /* 0x000000ffff054224 */ /* 0x000fe400078e0008 */
[--C-:B------:R-:W-:Y:S01]  /*0c70*/  @P4 IMAD.MOV.U32 R3, RZ, RZ, R17.reuse ;  /* 0x000000ffff034224 */ /* 0x100fe200078e0011 */
[----:B------:R-:W-:Y:S01]  /*0c80*/  ISETP.EQ.AND P4, PT, R10, 0x4, PT ;  /* 0x000000040a00780c */ /* 0x000fe20003f82270 */
[----:B------:R-:W-:Y:S02]  /*0c90*/  @P2 IMAD.MOV.U32 R5, RZ, RZ, R17 ;  /* 0x000000ffff052224 */ /* 0x000fe400078e0011 */
[--C-:B------:R-:W-:Y:S01]  /*0ca0*/  @P2 IMAD.MOV.U32 R3, RZ, RZ, R18.reuse ;  /* 0x000000ffff032224 */ /* 0x100fe200078e0012 */
[----:B------:R-:W-:Y:S01]  /*0cb0*/  @P1 MOV R3, R19 ;  /* 0x0000001300031202 */ /* 0x000fe20000000f00 */
[----:B------:R-:W-:-:S02]  /*0cc0*/  @P1 IMAD.MOV.U32 R5, RZ, RZ, R18 ;  /* 0x000000ffff051224 */ /* 0x000fc400078e0012 */
[----:B------:R-:W-:Y:S02]  /*0cd0*/  @P0 IMAD.MOV.U32 R5, RZ, RZ, R19 ;  /* 0x000000ffff050224 */ /* 0x000fe400078e0013 */
[--C-:B------:R-:W-:Y:S02]  /*0ce0*/  @P0 IMAD.MOV.U32 R3, RZ, RZ, R20.reuse ;  /* 0x000000ffff030224 */ /* 0x100fe400078e0014 */
[----:B------:R-:W-:Y:S02]  /*0cf0*/  @P3 IMAD.MOV.U32 R5, RZ, RZ, R20 ;  /* 0x000000ffff053224 */ /* 0x000fe400078e0014 */
[--C-:B------:R-:W-:Y:S01]  /*0d00*/  @P3 IMAD.MOV.U32 R3, RZ, RZ, R21.reuse ;  /* 0x000000ffff033224 */ /* 0x100fe200078e0015 */
[----:B------:R-:W-:Y:S01]  /*0d10*/  @P5 MOV R3, R0 ;  /* 0x0000000000035202 */ /* 0x000fe20000000f00 */
[----:B------:R-:W-:Y:S02]  /*0d20*/  @P5 IMAD.MOV.U32 R5, RZ, RZ, R21 ;  /* 0x000000ffff055224 */ /* 0x000fe400078e0015 */
[----:B------:R-:W-:Y:S01]  /*0d30*/  @P4 IMAD.MOV.U32 R5, RZ, RZ, R0 ;  /* 0x000000ffff054224 */ /* 0x000fe200078e0000 */
[----:B------:R-:W-:Y:S06]  /*0d40*/  @!P6 BRA `(.L_x_26) ;  /* 0x00000000002ce947 */ /* 0x000fec0003800000 */
[----:B------:R-:W-:Y:S02]  /*0d50*/  @P2 IMAD.MOV.U32 R6, RZ, RZ, R8 ;  /* 0x000000ffff062224 */ /* 0x000fe400078e0008 */
[----:B------:R-:W-:Y:S02]  /*0d60*/  @P1 IMAD.MOV.U32 R6, RZ, RZ, R17 ;  /* 0x000000ffff061224 */ /* 0x000fe400078e0011 */
[----:B------:R-:W-:Y:S01]  /*0d70*/  @P0 IMAD.MOV.U32 R6, RZ, RZ, R18 ;  /* 0x000000ffff060224 */ /* 0x000fe200078e0012 */
[----:B------:R-:W-:Y:S01]  /*0d80*/  ISETP.EQ.AND P0, PT, R10, 0x8, PT ;  /* 0x000000080a00780c */ /* 0x000fe20003f02270 */
[----:B------:R-:W-:Y:S01]  /*0d90*/  @P3 IMAD.MOV.U32 R6, RZ, RZ, R19 ;  /* 0x000000ffff063224 */ /* 0x000fe200078e0013 */
[----:B------:R-:W-:Y:S01]  /*0da0*/  @P5 MOV R6, R20 ;  /* 0x0000001400065202 */ /* 0x000fe20000000f00 */
[----:B------:R-:W-:Y:S01]  /*0db0*/  @P4 IMAD.MOV.U32 R6, RZ, RZ, R21 ;  /* 0x000000ffff064224 */ /* 0x000fe200078e0015 */
[----:B------:R-:W-:-:S04]  /*0dc0*/  LOP3.LUT R10, R7, 0x1f, RZ, 0xc0, !PT ;  /* 0x0000001f070a7812 */ /* 0x000fc800078ec0ff */
[----:B------:R-:W-:-:S05]  /*0dd0*/  SHF.L.W.U32.HI R3, R5, R10, R3 ;  /* 0x0000000a05037219 */ /* 0x000fca0000010e03 */
[----:B------:R-:W-:-:S05]  /*0de0*/  @P0 IMAD.MOV.U32 R6, RZ, RZ, R0 ;  /* 0x000000ffff060224 */ /* 0x000fca00078e0000 */
[----:B------:R-:W-:-:S07]  /*0df0*/  SHF.L.W.U32.HI R5, R6, R10, R5 ;  /* 0x0000000a06057219 */ /* 0x000fce0000010e05 */
.L_x_26:
        /* <DEDUP_REMOVED lines=9> */
[----:B------:R-:W0:Y:S01]  /*0e90*/  I2F.F64.S64 R6, R12 ;  /* 0x0000000c00067312 */ /* 0x000e220000301c00 */
[----:B------:R-:W-:-:S04]  /*0ea0*/  LOP3.LUT R4, R0, R4, RZ, 0x3c, !PT ;  /* 0x0000000400047212 */ /* 0x000fc800078e3cff */
[----:B------:R-:W-:Y:S01]  /*0eb0*/  ISETP.GE.AND P0, PT, R4, RZ, PT ;  /* 0x000000ff0400720c */ /* 0x000fe20003f06270 */
[----:B0-----:R-:W-:Y:S01]  /*0ec0*/  DMUL R10, R6, UR4 ;  /* 0x00000004060a7c28 */ /* 0x001fe20008000000 */
[----:B------:R-:W-:-:S05]  /*0ed0*/  LEA.HI R7, R0, R3, RZ, 0x1 ;  /* 0x0000000300077211 */ /* 0x000fca00078f08ff */
[----:B------:R-:W-:-:S04]  /*0ee0*/  IMAD.MOV R0, RZ, RZ, -R7 ;  /* 0x000000ffff007224 */ /* 0x000fc800078e0a07 */
[----:B------:R-:W0:Y:S01]  /*0ef0*/  F2F.F32.F64 R10, R10 ;  /* 0x0000000a000a7310 */ /* 0x000e220000301000 */
[----:B------:R-:W-:Y:S01]  /*0f00*/  @!P1 IMAD.MOV.U32 R7, RZ, RZ, R0 ;  /* 0x000000ffff079224 */ /* 0x000fe200078e0000 */
[----:B0-----:R-:W-:-:S07]  /*0f10*/  FSEL R6, -R10, R10, !P0 ;  /* 0x0000000a0a067208 */ /* 0x001fce0004000100 */
.L_x_24:
[----:B0-----:R-:W-:Y:S01]  /*0f20*/  FMUL R3, R6, R6 ;  /* 0x0000000606037220 */ /* 0x001fe20000400000 */
[----:B------:R-:W-:Y:S01]  /*0f30*/  LOP3.LUT R0, R7, 0x1, RZ, 0xc0, !PT ;  /* 0x0000000107007812 */ /* 0x000fe200078ec0ff */
[----:B------:R-:W0:Y:S01]  /*0f40*/  LDCU.128 UR8, c[0x0][0x3a0] ;  /* 0x00007400ff0877ac */ /* 0x000e220008000c00 */
[----:B------:R-:W-:Y:S01]  /*0f50*/  MOV R4, 0x3c0885e4 ;  /* 0x3c0885e400047802 */ /* 0x000fe20000000f00 */
[----:B------:R-:W-:Y:S01]  /*0f60*/  FFMA R9, R3, R9, -0.0013887860113754868507 ;  /* 0xbab607ed03097423 */ /* 0x000fe20000000009 */
[----:B------:R-:W-:Y:S01]  /*0f70*/  ISETP.NE.U32.AND P0, PT, R0, 0x1, PT ;  /* 0x000000010000780c */ /* 0x000fe20003f05070 */
[----:B------:R-:W1:Y:S01]  /*0f80*/  LDCU.64 UR12, c[0x0][0x390] ;  /* 0x00007200ff0c77ac */ /* 0x000e620008000a00 */
[----:B------:R-:W-:Y:S02]  /*0f90*/  IMAD.MOV.U32 R5, RZ, RZ, 0x3e2aaaa8 ;  /* 0x3e2aaaa8ff057424 */ /* 0x000fe400078e00ff */
[----:B------:R-:W-:Y:S01]  /*0fa0*/  FSEL R0, R9, -0.00019574658654164522886, P0 ;  /* 0xb94d415309007808 */ /* 0x000fe20000000000 */
[----:B------:R-:W-:Y:S01]  /*0fb0*/  VIADD R7, R7, 0x1 ;  /* 0x0000000107077836 */ /* 0x000fe20000000000 */
[----:B------:R-:W-:-:S02]  /*0fc0*/  FSEL R4, R4, 0.041666727513074874878, !P0 ;  /* 0x3d2aaabb04047808 */ /* 0x000fc40004000000 */
[----:B------:R-:W-:Y:S02]  /*0fd0*/  FSEL R5, -R5, -0.4999999701976776123, !P0 ;  /* 0xbeffffff05057808 */ /* 0x000fe40004000100 */
[----:B------:R-:W-:Y:S01]  /*0fe0*/  LOP3.LUT P1, RZ, R7, 0x2, RZ, 0xc0, !PT ;  /* 0x0000000207ff7812 */ /* 0x000fe2000782c0ff */
[----:B------:R-:W-:Y:S01]  /*0ff0*/  FFMA R4, R3, R0, R4 ;  /* 0x0000000003047223 */ /* 0x000fe20000000004 */
[----:B------:R-:W-:-:S03]  /*1000*/  FSEL R0, R6, 1, !P0 ;  /* 0x3f80000006007808 */ /* 0x000fc60004000000 */
[C---:B------:R-:W-:Y:S01]  /*1010*/  FFMA R4, R3.reuse, R4, R5 ;  /* 0x0000000403047223 */ /* 0x040fe20000000005 */
[----:B0-----:R-:W-:Y:S01]  /*1020*/  UIADD3 UR4, UP0, UPT, UR6, UR8, URZ ;  /* 0x0000000806047290 */ /* 0x001fe2000ff1e0ff */
[----:B------:R-:W-:Y:S01]  /*1030*/  FFMA R3, R3, R0, RZ ;  /* 0x0000000003037223 */ /* 0x000fe200000000ff */
[----:B-1----:R-:W-:-:S03]  /*1040*/  UIADD3 UR8, UP1, UPT, UR6, UR12, URZ ;  /* 0x0000000c06087290 */ /* 0x002fc6000ff3e0ff */
[----:B------:R-:W-:Y:S01]  /*1050*/  FFMA R3, R3, R4, R0 ;  /* 0x0000000403037223 */ /* 0x000fe20000000000 */
[----:B------:R-:W-:Y:S01]  /*1060*/  UIADD3.X UR5, UPT, UPT, UR7, UR9, URZ, UP0, !UPT ;  /* 0x0000000907057290 */ /* 0x000fe200087fe4ff */
[----:B------:R-:W-:Y:S01]  /*1070*/  IMAD.U32 R4, RZ, RZ, UR4 ;  /* 0x00000004ff047e24 */ /* 0x000fe2000f8e00ff */
[----:B------:R-:W-:Y:S01]  /*1080*/  UIADD3.X UR9, UPT, UPT, UR7, UR13, URZ, UP1, !UPT ;  /* 0x0000000d07097290 */ /* 0x000fe20008ffe4ff */
[----:B------:R-:W-:Y:S01]  /*1090*/  @P1 FADD R3, RZ, -R3 ;  /* 0x80000003ff031221 */ /* 0x000fe20000000000 */
[----:B------:R-:W-:Y:S02]  /*10a0*/  IMAD.U32 R6, RZ, RZ, UR8 ;  /* 0x00000008ff067e24 */ /* 0x000fe4000f8e00ff */
[----:B------:R-:W-:Y:S02]  /*10b0*/  IMAD.U32 R5, RZ, RZ, UR5 ;  /* 0x00000005ff057e24 */ /* 0x000fe4000f8e00ff */
[----:B-----5:R-:W-:Y:S01]  /*10c0*/  FMUL R3, R2, R3 ;  /* 0x0000000302037220 */ /* 0x020fe20000400000 */
[----:B------:R-:W-:-:S04]  /*10d0*/  MOV R7, UR9 ;  /* 0x0000000900077c02 */ /* 0x000fc80008000f00 */
[----:B------:R0:W-:Y:S01]  /*10e0*/  STG.E desc[UR14][R4.64+0x4], R3 ;  /* 0x0000040304007986 */ /* 0x0001e2000c10190e */
[----:B------:R-:W1:Y:S03]  /*10f0*/  LDCU.64 UR8, c[0x0][0x3b0] ;  /* 0x00007600ff0877ac */ /* 0x000e660008000a00 */
[----:B------:R-:W2:Y:S01]  /*1100*/  LDG.E R16, desc[UR14][R6.64+0x4] ;  /* 0x0000040e06107981 */ /* 0x000ea2000c1e1900 */
[----:B------:R-:W-:-:S04]  /*1110*/  UIADD3 UR4, UP0, UPT, UR6, UR10, URZ ;  /* 0x0000000a06047290 */ /* 0x000fc8000ff1e0ff */
[----:B------:R-:W-:Y:S02]  /*1120*/  UIADD3.X UR5, UPT, UPT, UR7, UR11, URZ, UP0, !UPT ;  /* 0x0000000b07057290 */ /* 0x000fe400087fe4ff */
[----:B------:R-:W-:-:S04]  /*1130*/  IMAD.U32 R2, RZ, RZ, UR4 ;  /* 0x00000004ff027e24 */ /* 0x000fc8000f8e00ff */
[----:B0-----:R-:W-:Y:S01]  /*1140*/  IMAD.U32 R3, RZ, RZ, UR5 ;  /* 0x00000005ff037e24 */ /* 0x001fe2000f8e00ff */
[----:B-1----:R-:W-:-:S04]  /*1150*/  UIADD3 UR6, UP1, UPT, UR6, UR8, URZ ;  /* 0x0000000806067290 */ /* 0x002fc8000ff3e0ff */
[----:B------:R-:W-:Y:S02]  /*1160*/  UIADD3.X UR7, UPT, UPT, UR7, UR9, URZ, UP1, !UPT ;  /* 0x0000000907077290 */ /* 0x000fe40008ffe4ff */
[----:B------:R-:W-:-:S04]  /*1170*/  IMAD.U32 R4, RZ, RZ, UR6 ;  /* 0x00000006ff047e24 */ /* 0x000fc8000f8e00ff */
[----:B------:R-:W-:Y:S02]  /*1180*/  IMAD.U32 R5, RZ, RZ, UR7 ;  /* 0x00000007ff057e24 */ /* 0x000fe4000f8e00ff */
        /* <DEDUP_REMOVED lines=10> */
[----:B------:R-:W-:-:S04]  /*1230*/  IMAD.MOV.U32 R9, RZ, RZ, R22 ;  /* 0x000000ffff097224 */ /* 0x000fc800078e0016 */
[----:B------:R-:W-:Y:S01]  /*1240*/  MOV R0, R14 ;  /* 0x0000000e00007202 */ /* 0x000fe20000000f00 */
[----:B------:R-:W-:Y:S06]  /*1250*/  @!P2 BRA `(.L_x_27) ;  /* 0x000000040074a947 */ /* 0x000fec0003800000 */
[----:B------:R-:W-:-:S13]  /*1260*/  FSETP.NEU.AND P0, PT, |R15|, +INF , PT ;  /* 0x7f8000000f00780b */ /* 0x000fda0003f0d200 */
[----:B------:R-:W-:Y:S01]  /*1270*/  @!P0 FMUL R0, RZ, R15 ;  /* 0x0000000fff008220 */ /* 0x000fe20000400000 */
[----:B------:R-:W-:Y:S01]  /*1280*/  @!P0 IMAD.MOV.U32 R22, RZ, RZ, RZ ;  /* 0x000000ffff168224 */ /* 0x000fe200078e00ff */
[----:B------:R-:W-:Y:S06]  /*1290*/  @!P0 BRA `(.L_x_27) ;  /* 0x0000000400648947 */ /* 0x000fec0003800000 */
[----:B------:R-:W-:Y:S01]  /*12a0*/  IMAD.SHL.U32 R0, R15, 0x100, RZ ;  /* 0x000001000f007824 */ /* 0x000fe200078e00ff */
[----:B------:R-:W-:Y:S01]  /*12b0*/  CS2R R22, SRZ ;  /* 0x0000000000167805 */ /* 0x000fe2000001ff00 */
[----:B------:R-:W-:Y:S01]  /*12c0*/  IMAD.MOV.U32 R25, RZ, RZ, RZ ;  /* 0x000000ffff197224 */ /* 0x000fe200078e00ff */
[----:B------:R-:W0:Y:S02]  /*12d0*/  LDCU.64 UR6, c[0x4][URZ] ;  /* 0x01000000ff0677ac */ /* 0x000e240008000a00 */
[----:B------:R-:W-:Y:S01]  /*12e0*/  LOP3.LUT R0, R0, 0x80000000, RZ, 0xfc, !PT ;  /* 0x8000000000007812 */ /* 0x000fe200078efcff */
[----:B------:R-:W-:-:S06]  /*12f0*/  UMOV UR4, URZ ;  /* 0x000000ff00047c82 */ /* 0x000fcc0008000000 */
.L_x_28:
        /* <DEDUP_REMOVED lines=14> */
[----:B------:R-:W-:Y:S01]  /*13e0*/  IADD3.X R23, PT, PT, R13, R25, RZ, P2, !PT ;  /* 0x000000190d177210 */ /* 0x000fe200017fe4ff */
[--C-:B------:R-:W-:Y:S01]  /*13f0*/  @P0 IMAD.MOV.U32 R8, RZ, RZ, R12.reuse ;  /* 0x000000ffff080224 */ /* 0x100fe200078e000c */
[C---:B------:R-:W-:Y:S01]  /*1400*/  ISETP.EQ.AND P2, PT, R22.reuse, 0x8, PT ;  /* 0x000000081600780c */ /* 0x040fe20003f42270 */
[--C-:B------:R-:W-:Y:S02]  /*1410*/  @P1 IMAD.MOV.U32 R17, RZ, RZ, R12.reuse ;  /* 0x000000ffff111224 */ /* 0x100fe400078e000c */
[----:B------:R-:W-:Y:S01]  /*1420*/  @P5 MOV R21, R12 ;  /* 0x0000000c00155202 */ /* 0x000fe20000000f00 */
[--C-:B------:R-:W-:Y:S02]  /*1430*/  @P3 IMAD.MOV.U32 R19, RZ, RZ, R12.reuse ;  /* 0x000000ffff133224 */ /* 0x100fe400078e000c */
[----:B------:R-:W-:Y:S02]  /*1440*/  @P4 IMAD.MOV.U32 R20, RZ, RZ, R12 ;  /* 0x000000ffff144224 */ /* 0x000fe400078e000c */
[----:B------:R-:W-:-:S05]  /*1450*/  VIADD R22, R22, 0x4 ;  /* 0x0000000416167836 */ /* 0x000fca0000000000 */
        /* <DEDUP_REMOVED lines=16> */
[----:B------:R-:W-:Y:S01]  /*1560*/  @P4 IMAD.MOV.U32 R11, RZ, RZ, R8 ;  /* 0x000000ffff0b4224 */ /* 0x000fe200078e0008 */
[----:B------:R-:W-:Y:S01]  /*1570*/  @P4 MOV R0, R17 ;  /* 0x0000001100004202 */ /* 0x000fe20000000f00 */
[----:B------:R-:W-:Y:S01]  /*1580*/  @P0 IMAD.MOV.U32 R11, RZ, RZ, R17 ;  /* 0x000000ffff0b0224 */ /* 0x000fe200078e0011 */
[----:B------:R-:W-:Y:S01]  /*1590*/  ISETP.EQ.AND P4, PT, R22, RZ, PT ;  /* 0x000000ff1600720c */ /* 0x000fe20003f82270 */
[--C-:B------:R-:W-:Y:S02]  /*15a0*/  @P1 IMAD.MOV.U32 R11, RZ, RZ, R18.reuse ;  /* 0x000000ffff0b1224 */ /* 0x100fe400078e0012 */
[----:B------:R-:W-:Y:S01]  /*15b0*/  @P2 MOV R11, R19 ;  /* 0x00000013000b2202 */ /* 0x000fe20000000f00 */
[----:B------:R-:W-:Y:S02]  /*15c0*/  @P0 IMAD.MOV.U32 R0, RZ, RZ, R18 ;  /* 0x000000ffff000224 */ /* 0x000fe400078e0012 */
[----:B------:R-:W-:-:S02]  /*15d0*/  @P1 IMAD.MOV.U32 R0, RZ, RZ, R19 ;  /* 0x000000ffff001224 */ /* 0x000fc400078e0013 */
[--C-:B------:R-:W-:Y:S02]  /*15e0*/  @P2 IMAD.MOV.U32 R0, RZ, RZ, R20.reuse ;  /* 0x000000ffff002224 */ /* 0x100fe400078e0014 */
[----:B------:R-:W-:Y:S02]  /*15f0*/  @P3 IMAD.MOV.U32 R11, RZ, RZ, R20 ;  /* 0x000000ffff0b3224 */ /* 0x000fe400078e0014 */
[--C-:B------:R-:W-:Y:S01]  /*1600*/  @P3 IMAD.MOV.U32 R0, RZ, RZ, R21.reuse ;  /* 0x000000ffff003224 */ /* 0x100fe200078e0015 */
[----:B------:R-:W-:Y:S01]  /*1610*/  @P4 MOV R0, R23 ;  /* 0x0000001700004202 */ /* 0x000fe20000000f00 */
[----:B------:R-:W-:Y:S02]  /*1620*/  @P4 IMAD.MOV.U32 R11, RZ, RZ, R21 ;  /* 0x000000ffff0b4224 */ /* 0x000fe400078e0015 */
[----:B------:R-:W-:-:S04]  /*1630*/  @P5 IMAD.MOV.U32 R11, RZ, RZ, R23 ;  /* 0x000000ffff0b5224 */ /* 0x000fc800078e0017 */
[----:B------:R-:W-:Y:S01]  /*1640*/  IMAD.MOV.U32 R12, RZ, RZ, R11 ;  /* 0x000000ffff0c7224 */ /* 0x000fe200078e000b */
        /* <DEDUP_REMOVED lines=12> */
.L_x_29:
[C---:B------:R-:W-:Y:S01]  /*1710*/  SHF.L.W.U32.HI R22, R12.reuse, 0x2, R0 ;  /* 0x000000020c167819 */ /* 0x040fe20000010e00 */
[----:B------:R-:W-:Y:S01]  /*1720*/  UMOV UR4, 0x54442d19 ;  /* 0x54442d1900047882 */ /* 0x000fe20000000000 */
[----:B------:R-:W-:Y:S01]  /*1730*/  SHF.L.U32 R10, R12, 0x2, RZ ;  /* 0x000000020c0a7819 */ /* 0x000fe200000006ff */
        /* <DEDUP_REMOVED lines=9> */
[----:B------:R-:W-:-:S03]  /*17d0*/  ISETP.GE.AND P1, PT, R0, RZ, PT ;  /* 0x000000ff0000720c */ /* 0x000fc60003f26270 */
[----:B------:R-:W-:-:S04]  /*17e0*/  IMAD.MOV R0, RZ, RZ, -R22 ;  /* 0x000000ffff007224 */ /* 0x000fc800078e0a16 */
[----:B------:R-:W-:Y:S01]  /*17f0*/  @!P0 IMAD.MOV.U32 R22, RZ, RZ, R0 ;  /* 0x000000ffff168224 */ /* 0x000fe200078e0000 */
[----:B0-----:R-:W-:-:S10]  /*1800*/  DMUL R12, R10, UR4 ;  /* 0x000000040a0c7c28 */ /* 0x001fd40008000000 */
[----:B------:R-:W0:Y:S02]  /*1810*/  F2F.F32.F64 R12, R12 ;  /* 0x0000000c000c7310 */ /* 0x000e240000301000 */
[----:B0-----:R-:W-:-:S07]  /*1820*/  FSEL R0, -R12, R12, !P1 ;  /* 0x0000000c0c007208 */ /* 0x001fce0004800100 */
.L_x_27:
[----:B------:R-:W-:Y:S02]  /*1830*/  IMAD.MOV.U32 R10, RZ, RZ, 0x37cbac00 ;  /* 0x37cbac00ff0a7424 */ /* 0x000fe400078e00ff */
[----:B------:R-:W-:Y:S01]  /*1840*/  FMUL R11, R0, R0 ;  /* 0x00000000000b7220 */ /* 0x000fe20000400000 */
[C---:B------:R-:W-:Y:S01]  /*1850*/  LOP3.LUT R13, R22.reuse, 0x1, RZ, 0xc0, !PT ;  /* 0x00000001160d7812 */ /* 0x040fe200078ec0ff */
[----:B------:R-:W-:Y:S01]  /*1860*/  IMAD.MOV.U32 R24, RZ, RZ, 0x3d2aaabb ;  /* 0x3d2aaabbff187424 */ /* 0x000fe200078e00ff */
[----:B------:R-:W-:Y:S01]  /*1870*/  MOV R23, 0x3effffff ;  /* 0x3effffff00177802 */ /* 0x000fe20000000f00 */
[----:B------:R-:W-:Y:S01]  /*1880*/  FFMA R12, R11, R10, -0.0013887860113754868507 ;  /* 0xbab607ed0b0c7423 */ /* 0x000fe2000000000a */
[----:B------:R-:W-:Y:S02]  /*1890*/  ISETP.NE.U32.AND P0, PT, R13, 0x1, PT ;  /* 0x000000010d00780c */ /* 0x000fe40003f05070 */
[----:B------:R-:W-:Y:S02]  /*18a0*/  LOP3.LUT P1, RZ, R22, 0x2, RZ, 0xc0, !PT ;  /* 0x0000000216ff7812 */ /* 0x000fe4000782c0ff */
[----:B------:R-:W-:-:S02]  /*18b0*/  FSEL R12, R12, -0.00019574658654164522886, !P0 ;  /* 0xb94d41530c0c7808 */ /* 0x000fc40004000000 */
[----:B------:R-:W-:Y:S02]  /*18c0*/  FSEL R24, R24, 0.0083327032625675201416, !P0 ;  /* 0x3c0885e418187808 */ /* 0x000fe40004000000 */
[----:B------:R-:W-:Y:S02]  /*18d0*/  FSEL R0, R0, 1, P0 ;  /* 0x3f80000000007808 */ /* 0x000fe40000000000 */
[----:B------:R-:W-:Y:S01]  /*18e0*/  FSEL R23, -R23, -0.16666662693023681641, !P0 ;  /* 0xbe2aaaa817177808 */ /* 0x000fe20004000100 */
[----:B------:R-:W-:Y:S01]  /*18f0*/  FFMA R12, R11, R12, R24 ;  /* 0x0000000c0b0c7223 */ /* 0x000fe20000000018 */
[----:B------:R-:W-:Y:S01]  /*1900*/  FSETP.GE.AND P2, PT, |R15|, 105615, PT ;  /* 0x47ce47800f00780b */ /* 0x000fe20003f46200 */
[C---:B------:R-:W-:Y:S02]  /*1910*/  FFMA R13, R11.reuse, R0, RZ ;  /* 0x000000000b0d7223 */ /* 0x040fe400000000ff */
[----:B------:R-:W-:-:S04]  /*1920*/  FFMA R12, R11, R12, R23 ;  /* 0x0000000c0b0c7223 */ /* 0x000fc80000000017 */
[----:B------:R-:W-:-:S04]  /*1930*/  FFMA R13, R13, R12, R0 ;  /* 0x0000000c0d0d7223 */ /* 0x000fc80000000000 */
[----:B------:R-:W-:-:S04]  /*1940*/  @P1 FADD R13, RZ, -R13 ;  /* 0x8000000dff0d1221 */ /* 0x000fc80000000000 */
        /* <DEDUP_REMOVED lines=8> */
[----:B------:R-:W-:Y:S01]  /*19d0*/  IMAD.SHL.U32 R0, R15, 0x100, RZ ;  /* 0x000001000f007824 */ /* 0x000fe200078e00ff */
[----:B------:R-:W-:Y:S01]  /*19e0*/  MOV R14, RZ ;  /* 0x000000ff000e7202 */ /* 0x000fe20000000f00 */
[----:B0-----:R-:W-:Y:S01]  /*19f0*/  IMAD.MOV.U32 R7, RZ, RZ, RZ ;  /* 0x000000ffff077224 */ /* 0x001fe200078e00ff */
[----:B------:R-:W0:Y:S01]  /*1a00*/  LDCU.64 UR6, c[0x4][URZ] ;  /* 0x01000000ff0677ac */ /* 0x000e220008000a00 */
[----:B------:R-:W-:Y:S01]  /*1a10*/  IMAD.MOV.U32 R9, RZ, RZ, RZ ;  /* 0x000000ffff097224 */ /* 0x000fe200078e00ff */
[----:B------:R-:W-:Y:S01]  /*1a20*/  LOP3.LUT R11, R0, 0x80000000, RZ, 0xfc, !PT ;  /* 0x80000000000b7812 */ /* 0x000fe200078efcff */
[----:B------:R-:W-:-:S06]  /*1a30*/  UMOV UR4, URZ ;  /* 0x000000ff00047c82 */ /* 0x000fcc0008000000 */
.L_x_31:
        /* <DEDUP_REMOVED lines=12> */
[C---:B------:R-:W-:Y:S02]  /*1b00*/  ISETP.EQ.AND P5, PT, R14.reuse, 0x14, PT ;  /* 0x000000140e00780c */ /* 0x040fe40003fa2270 */
[----:B------:R-:W-:Y:S01]  /*1b10*/  IADD3 R14, PT, PT, R14, 0x4, RZ ;  /* 0x000000040e0e7810 */ /* 0x000fe20007ffe0ff */
        /* <DEDUP_REMOVED lines=22> */
[--C-:B------:R-:W-:Y:S01]  /*1c80*/  @P3 IMAD.MOV.U32 R0, RZ, RZ, R8.reuse ;  /* 0x000000ffff003224 */ /* 0x100fe200078e0008 */
[C---:B------:R-:W-:Y:S01]  /*1c90*/  ISETP.EQ.AND P3, PT, R12.reuse, -0x4, PT ;  /* 0xfffffffc0c00780c */ /* 0x040fe20003f62270 */
[----:B------:R-:W-:Y:S01]  /*1ca0*/  @P4 IMAD.MOV.U32 R9, RZ, RZ, R8 ;  /* 0x000000ffff094224 */ /* 0x000fe200078e0008 */
[----:B------:R-:W-:Y:S01]  /*1cb0*/  @P4 MOV R0, R17 ;  /* 0x0000001100004202 */ /* 0x000fe20000000f00 */
[----:B------:R-:W-:Y:S01]  /*1cc0*/  @P2 IMAD.MOV.U32 R9, RZ, RZ, R17 ;  /* 0x000000ffff092224 */ /* 0x000fe200078e0011 */
[----:B------:R-:W-:Y:S01]  /*1cd0*/  ISETP.EQ.AND P4, PT, R12, 0x4, PT ;  /* 0x000000040c00780c */ /* 0x000fe20003f82270 */
[--C-:B------:R-:W-:Y:S02]  /*1ce0*/  @P2 IMAD.MOV.U32 R0, RZ, RZ, R18.reuse ;  /* 0x000000ffff002224 */ /* 0x100fe400078e0012 */
[----:B------:R-:W-:Y:S01]  /*1cf0*/  @P1 IMAD.MOV.U32 R9, RZ, RZ, R18 ;  /* 0x000000ffff091224 */ /* 0x000fe200078e0012 */
[----:B------:R-:W-:Y:S01]  /*1d00*/  @P0 MOV R9, R19 ;  /* 0x0000001300090202 */ /* 0x000fe20000000f00 */
[----:B------:R-:W-:-:S02]  /*1d10*/  @P1 IMAD.MOV.U32 R0, RZ, RZ, R19 ;  /* 0x000000ffff001224 */ /* 0x000fc400078e0013 */
[--C-:B------:R-:W-:Y:S02]  /*1d20*/  @P0 IMAD.MOV.U32 R0, RZ, RZ, R20.reuse ;  /* 0x000000ffff000224 */ /* 0x100fe400078e0014 */
[----:B------:R-:W-:Y:S02]  /*1d30*/  @P3 IMAD.MOV.U32 R9, RZ, RZ, R20 ;  /* 0x000000ffff093224 */ /* 0x000fe400078e0014 */
[--C-:B------:R-:W-:Y:S01]  /*1d40*/  @P3 IMAD.MOV.U32 R0, RZ, RZ, R21.reuse ;  /* 0x000000ffff003224 */ /* 0x100fe200078e0015 */
[----:B------:R-:W-:Y:S01]  /*1d50*/  @P5 MOV R0, R7 ;  /* 0x0000000700005202 */ /* 0x000fe20000000f00 */
[----:B------:R-:W-:Y:S02]  /*1d60*/  @P5 IMAD.MOV.U32 R9, RZ, RZ, R21 ;  /* 0x000000ffff095224 */ /* 0x000fe400078e0015 */
[----:B------:R-:W-:Y:S01]  /*1d70*/  @P4 IMAD.MOV.U32 R9, RZ, RZ, R7 ;  /* 0x000000ffff094224 */ /* 0x000fe200078e0007 */
[----:B------:R-:W-:Y:S06]  /*1d80*/  @!P6 BRA `(.L_x_32) ;  /* 0x000000000028e947 */ /* 0x000fec0003800000 */
[----:B------:R-:W-:Y:S01]  /*1d90*/  @P1 IMAD.MOV.U32 R8, RZ, RZ, R17 ;  /* 0x000000ffff081224 */ /* 0x000fe200078e0011 */
[----:B------:R-:W-:Y:S01]  /*1da0*/  LOP3.LUT R11, R11, 0x1f, RZ, 0xc0, !PT ;  /* 0x0000001f0b0b7812 */ /* 0x000fe200078ec0ff */
[----:B------:R-:W-:Y:S01]  /*1db0*/  @P0 IMAD.MOV.U32 R8, RZ, RZ, R18 ;  /* 0x000000ffff080224 */ /* 0x000fe200078e0012 */
[----:B------:R-:W-:Y:S01]  /*1dc0*/  ISETP.EQ.AND P0, PT, R12, 0x8, PT ;  /* 0x000000080c00780c */ /* 0x000fe20003f02270 */
[----:B------:R-:W-:Y:S01]  /*1dd0*/  @P3 IMAD.MOV.U32 R8, RZ, RZ, R19 ;  /* 0x000000ffff083224 */ /* 0x000fe200078e0013 */
[----:B------:R-:W-:Y:S01]  /*1de0*/  @P5 MOV R8, R20 ;  /* 0x0000001400085202 */ /* 0x000fe20000000f00 */
[----:B------:R-:W-:Y:S01]  /*1df0*/  @P4 IMAD.MOV.U32 R8, RZ, RZ, R21 ;  /* 0x000000ffff084224 */ /* 0x000fe200078e0015 */
[----:B------:R-:W-:-:S09]  /*1e00*/  SHF.L.W.U32.HI R0, R9, R11, R0 ;  /* 0x0000000b09007219 */ /* 0x000fd20000010e00 */
[----:B------:R-:W-:-:S05]  /*1e10*/  @P0 IMAD.MOV.U32 R8, RZ, RZ, R7 ;  /* 0x000000ffff080224 */ /* 0x000fca00078e0007 */
[----:B------:R-:W-:-:S07]  /*1e20*/  SHF.L.W.U32.HI R9, R8, R11, R9 ;  /* 0x0000000b08097219 */ /* 0x000fce0000010e09 */
.L_x_32:
[C-C-:B------:R-:W-:Y:S01]  /*1e30*/  SHF.L.W.U32.HI R7, R9.reuse, 0x2, R0.reuse ;  /* 0x0000000209077819 */ /* 0x140fe20000010e00 */
[----:B------:R-:W-:Y:S01]  /*1e40*/  IMAD.SHL.U32 R9, R9, 0x4, RZ ;  /* 0x0000000409097824 */ /* 0x000fe200078e00ff */
[----:B------:R-:W-:Y:S01]  /*1e50*/  UMOV UR4, 0x54442d19 ;  /* 0x54442d1900047882 */ /* 0x000fe20000000000 */
[----:B------:R-:W-:Y:S01]  /*1e60*/  UMOV UR5, 0x3bf921fb ;  /* 0x3bf921fb00057882 */ /* 0x000fe20000000000 */
[----:B------:R-:W-:Y:S02]  /*1e70*/  SHF.R.S32.HI R8, RZ, 0x1f, R7 ;  /* 0x0000001fff087819 */ /* 0x000fe40000011407 */
[----:B------:R-:W-:Y:S02]  /*1e80*/  SHF.R.U32.HI R0, RZ, 0x1e, R0 ;  /* 0x0000001eff007819 */ /* 0x000fe40000011600 */
[C---:B------:R-:W-:Y:S02]  /*1e90*/  LOP3.LUT R16, R8.reuse, R9, RZ, 0x3c, !PT ;  /* 0x0000000908107212 */ /* 0x040fe400078e3cff */
[----:B------:R-:W-:-:S02]  /*1ea0*/  LOP3.LUT R17, R8, R7, RZ, 0x3c, !PT ;  /* 0x0000000708117212 */ /* 0x000fc400078e3cff */
[----:B------:R-:W-:Y:S02]  /*1eb0*/  ISETP.GE.AND P1, PT, R15, RZ, PT ;  /* 0x000000ff0f00720c */ /* 0x000fe40003f26270 */
[----:B------:R-:W0:Y:S01]  /*1ec0*/  I2F.F64.S64 R8, R16 ;  /* 0x0000001000087312 */ /* 0x000e220000301c00 */
[----:B------:R-:W-:-:S04]  /*1ed0*/  LOP3.LUT R15, R7, R15, RZ, 0x3c, !PT ;  /* 0x0000000f070f7212 */ /* 0x000fc800078e3cff */
[----:B------:R-:W-:Y:S01]  /*1ee0*/  ISETP.GE.AND P0, PT, R15, RZ, PT ;  /* 0x000000ff0f00720c */ /* 0x000fe20003f06270 */
[----:B0-----:R-:W-:Y:S01]  /*1ef0*/  DMUL R12, R8, UR4 ;  /* 0x00000004080c7c28 */ /* 0x001fe20008000000 */
[----:B------:R-:W-:-:S05]  /*1f00*/  LEA.HI R9, R7, R0, RZ, 0x1 ;  /* 0x0000000007097211 */ /* 0x000fca00078f08ff */
[----:B------:R-:W-:-:S04]  /*1f10*/  IMAD.MOV R0, RZ, RZ, -R9 ;  /* 0x000000ffff007224 */ /* 0x000fc800078e0a09 */
[----:B------:R-:W0:Y:S01]  /*1f20*/  F2F.F32.F64 R12, R12 ;  /* 0x0000000c000c7310 */ /* 0x000e220000301000 */
[----:B------:R-:W-:Y:S02]  /*1f30*/  @!P1 MOV R9, R0 ;  /* 0x0000000000099202 */ /* 0x000fe40000000f00 */
[----:B0-----:R-:W-:-:S07]  /*1f40*/  FSEL R14, -R12, R12, !P0 ;  /* 0x0000000c0c0e7208 */ /* 0x001fce0004000100 */
.L_x_30:
[----:B0-----:R-:W-:Y:S01]  /*1f50*/  FMUL R7, R14, R14 ;  /* 0x0000000e0e077220 */ /* 0x001fe20000400000 */
[----:B------:R-:W-:Y:S01]  /*1f60*/  LOP3.LUT R0, R9, 0x1, RZ, 0xc0, !PT ;  /* 0x0000000109007812 */ /* 0x000fe200078ec0ff */
[----:B------:R-:W-:Y:S02]  /*1f70*/  IMAD.MOV.U32 R8, RZ, RZ, 0x3c0885e4 ;  /* 0x3c0885e4ff087424 */ /* 0x000fe400078e00ff */
[----:B------:R-:W-:Y:S01]  /*1f80*/  FFMA R10, R7, R10, -0.0013887860113754868507 ;  /* 0xbab607ed070a7423 */ /* 0x000fe2000000000a */
[----:B------:R-:W-:Y:S01]  /*1f90*/  ISETP.NE.U32.AND P0, PT, R0, 0x1, PT ;  /* 0x000000010000780c */ /* 0x000fe20003f05070 */
[----:B------:R-:W-:Y:S02]  /*1fa0*/  VIADD R9, R9, 0x1 ;  /* 0x0000000109097836 */ /* 0x000fe40000000000 */
[----:B------:R-:W-:Y:S01]  /*1fb0*/  IMAD.MOV.U32 R11, RZ, RZ, 0x3e2aaaa8 ;  /* 0x3e2aaaa8ff0b7424 */ /* 0x000fe200078e00ff */
[----:B------:R-:W-:Y:S02]  /*1fc0*/  FSEL R10, R10, -0.00019574658654164522886, P0 ;  /* 0xb94d41530a0a7808 */ /* 0x000fe40000000000 */
[----:B------:R-:W-:-:S02]  /*1fd0*/  FSEL R8, R8, 0.041666727513074874878, !P0 ;  /* 0x3d2aaabb08087808 */ /* 0x000fc40004000000 */
[----:B------:R-:W-:Y:S02]  /*1fe0*/  LOP3.LUT P1, RZ, R9, 0x2, RZ, 0xc0, !PT ;  /* 0x0000000209ff7812 */ /* 0x000fe4000782c0ff */
[----:B------:R-:W-:Y:S01]  /*1ff0*/  FSEL R0, R14, 1, !P0 ;  /* 0x3f8000000e007808 */ /* 0x000fe20004000000 */
[----:B------:R-:W-:Y:S01]  /*2000*/  FFMA R8, R7, R10, R8 ;  /* 0x0000000a07087223 */ /* 0x000fe20000000008 */
[----:B------:R-:W-:-:S03]  /*2010*/  FSEL R11, -R11, -0.4999999701976776123, !P0 ;  /* 0xbeffffff0b0b7808 */ /* 0x000fc60004000100 */
[C---:B------:R-:W-:Y:S02]  /*2020*/  FFMA R9, R7.reuse, R0, RZ ;  /* 0x0000000007097223 */ /* 0x040fe400000000ff */
[----:B------:R-:W-:-:S04]  /*2030*/  FFMA R8, R7, R8, R11 ;  /* 0x0000000807087223 */ /* 0x000fc8000000000b */
[----:B------:R-:W-:-:S04]  /*2040*/  FFMA R9, R9, R8, R0 ;  /* 0x0000000809097223 */ /* 0x000fc80000000000 */
[----:B------:R-:W-:-:S04]  /*2050*/  @P1 FADD R9, RZ, -R9 ;  /* 0x80000009ff091221 */ /* 0x000fc80000000000 */
[----:B-----5:R-:W-:-:S05]  /*2060*/  FMUL R9, R6, R9 ;  /* 0x0000000906097220 */ /* 0x020fca0000400000 */
[----:B------:R-:W-:Y:S04]  /*2070*/  STG.E desc[UR14][R4.64+0x4], R9 ;  /* 0x0000040904007986 */ /* 0x000fe8000c10190e */
[----:B------:R-:W2:Y:S02]  /*2080*/  LDG.E R0, desc[UR14][R2.64+0x4] ;  /* 0x0000040e02007981 */ /* 0x000ea4000c1e1900 */
[----:B--2---:R-:W-:-:S05]  /*2090*/  FADD R7, -R0, -RZ ;  /* 0x800000ff00077221 */ /* 0x004fca0000000100 */
[----:B------:R-:W-:Y:S04]  /*20a0*/  STG.E desc[UR14][R2.64+0x4], R7 ;  /* 0x0000040702007986 */ /* 0x000fe8000c10190e */
[----:B------:R-:W2:Y:S02]  /*20b0*/  LDG.E R0, desc[UR14][R4.64+0x4] ;  /* 0x0000040e04007981 */ /* 0x000ea4000c1e1900 */
[----:B--2---:R-:W-:-:S05]  /*20c0*/  FADD R11, -R0, -RZ ;  /* 0x800000ff000b7221 */ /* 0x004fca0000000100 */
[----:B------:R-:W-:Y:S01]  /*20d0*/  STG.E desc[UR14][R4.64+0x4], R11 ;  /* 0x0000040b04007986 */ /* 0x000fe2000c10190e */
[----:B------:R-:W-:Y:S05]  /*20e0*/  EXIT ;  /* 0x000000000000794d */ /* 0x000fea0003800000 */
.L_x_33:
        /* <DEDUP_REMOVED lines=9> */
.L_x_54:


//--------------------- .text._Z18calc_contributionsPfS_S_S_S_S_S_ --------------------------
	.section	.text._Z18calc_contributionsPfS_S_S_S_S_S_,"ax",@progbits
	.align	128
        .global         _Z18calc_contributionsPfS_S_S_S_S_S_
        .type           _Z18calc_contributionsPfS_S_S_S_S_S_,@function
        .size           _Z18calc_contributionsPfS_S_S_S_S_S_,(.L_x_55 - _Z18calc_contributionsPfS_S_S_S_S_S_)
        .other          _Z18calc_contributionsPfS_S_S_S_S_S_,@"STO_CUDA_ENTRY STV_DEFAULT"
_Z18calc_contributionsPfS_S_S_S_S_S_:
.text._Z18calc_contributionsPfS_S_S_S_S_S_:
        /* <DEDUP_REMOVED lines=8> */
[----:B------:R-:W-:Y:S02]  /*0080*/  USHF.R.S32.HI UR9, URZ, 0x1f, UR7 ;  /* 0x0000001fff097899 */ /* 0x000fe40008011407 */
[----:B---3--:R-:W-:-:S04]  /*0090*/  UIADD3 UR13, UP0, UPT, UR7, UR8, URZ ;  /* 0x00000008070d7290 */ /* 0x008fc8000ff1e0ff */
[----:B------:R-:W-:Y:S02]  /*00a0*/  UIADD3.X UR14, UPT, UPT, URZ, UR9, URZ, UP0, !UPT ;  /* 0x00000009ff0e7290 */ /* 0x000fe400087fe4ff */
[----:B------:R-:W-:Y:S02]  /*00b0*/  USHF.L.U32 UR11, UR13, 0x2, URZ ;  /* 0x000000020d0b7899 */ /* 0x000fe400080006ff */
[----:B------:R-:W-:Y:S02]  /*00c0*/  USHF.L.U64.HI UR12, UR13, 0x2, UR14 ;  /* 0x000000020d0c7899 */ /* 0x000fe4000801020e */
[----:B--2---:R-:W-:-:S04]  /*00d0*/  UIADD3 UR4, UP0, UPT, UR11, UR18, URZ ;  /* 0x000000120b047290 */ /* 0x004fc8000ff1e0ff */
[----:B------:R-:W-:Y:S02]  /*00e0*/  UIADD3.X UR10, UPT, UPT, UR12, UR19, URZ, UP0, !UPT ;  /* 0x000000130c0a7290 */ /* 0x000fe400087fe4ff */
[----:B------:R-:W-:-:S04]  /*00f0*/  IMAD.U32 R4, RZ, RZ, UR4 ;  /* 0x00000004ff047e24 */ /* 0x000fc8000f8e00ff */
[----:B------:R-:W-:-:S05]  /*0100*/  IMAD.U32 R5, RZ, RZ, UR10 ;  /* 0x0000000aff057e24 */ /* 0x000fca000f8e00ff */
[----:B----4-:R-:W2:Y:S01]  /*0110*/  LDG.E R4, desc[UR20][R4.64+0x4] ;  /* 0x0000041404047981 */ /* 0x010ea2000c1e1900 */
[----:B------:R-:W-:-:S04]  /*0120*/  UIADD3 UR11, UP0, UPT, UR11, UR16, URZ ;  /* 0x000000100b0b7290 */ /* 0x000fc8000ff1e0ff */
[----:B------:R-:W-:Y:S02]  /*0130*/  UIADD3.X UR12, UPT, UPT, UR12, UR17, URZ, UP0, !UPT ;  /* 0x000000110c0c7290 */ /* 0x000fe400087fe4ff */
[----:B------:R-:W-:-:S04]  /*0140*/  IMAD.U32 R2, RZ, RZ, UR11 ;  /* 0x0000000bff027e24 */ /* 0x000fc8000f8e00ff */
[----:B------:R-:W-:Y:S01]  /*0150*/  IMAD.U32 R3, RZ, RZ, UR12 ;  /* 0x0000000cff037e24 */ /* 0x000fe2000f8e00ff */
[----:B------:R-:W-:-:S04]  /*0160*/  UIADD3 UR5, UPT, UPT, UR5, 0x1, URZ ;  /* 0x0000000105057890 */ /* 0x000fc8000fffe0ff */
[----:B------:R0:W5:Y:S01]  /*0170*/  LDG.E R8, desc[UR20][R2.64+0x4] ;  /* 0x0000041402087981 */ /* 0x000162000c1e1900 */
[----:B--2---:R-:W-:-:S04]  /*0180*/  FADD R9, R4, R4 ;  /* 0x0000000404097221 */ /* 0x004fc80000000000 */
[----:B------:R-:W-:-:S04]  /*0190*/  FMUL R9, R9, 3.1415927410125732422 ;  /* 0x40490fdb09097820 */ /* 0x000fc80000400000 */
[C---:B------:R-:W-:Y:S01]  /*01a0*/  FMUL R0, R9.reuse, 0.63661974668502807617 ;  /* 0x3f22f98309007820 */ /* 0x040fe20000400000 */
[----:B------:R-:W-:-:S04]  /*01b0*/  FSETP.GE.AND P0, PT, |R9|, 105615, PT ;  /* 0x47ce47800900780b */ /* 0x000fc80003f06200 */
[----:B------:R-:W-:Y:S01]  /*01c0*/  P2R R4, PR, RZ, 0x1 ;  /* 0x00000001ff047803 */ /* 0x000fe20000000000 */
[----:B------:R-:W1:Y:S02]  /*01d0*/  F2I.NTZ R0, R0 ;  /* 0x0000000000007305 */ /* 0x000e640000203100 */
[----:B-1----:R-:W-:Y:S01]  /*01e0*/  I2FP.F32.S32 R6, R0 ;  /* 0x0000000000067245 */ /* 0x002fe20000201400 */
[----:B------:R-:W-:-:S04]  /*01f0*/  IMAD.MOV.U32 R14, RZ, RZ, R0 ;  /* 0x000000ffff0e7224 */ /* 0x000fc800078e0000 */
[----:B------:R-:W-:-:S04]  /*0200*/  FFMA R5, R6, -1.5707962512969970703, R9 ;  /* 0xbfc90fda06057823 */ /* 0x000fc80000000009 */
[----:B------:R-:W-:-:S04]  /*0210*/  FFMA R5, R6, -7.5497894158615963534e-08, R5 ;  /* 0xb3a2216806057823 */ /* 0x000fc80000000005 */
[----:B------:R-:W-:-:S04]  /*0220*/  FFMA R15, R6, -5.3903029534742383927e-15, R5 ;  /* 0xa7c234c5060f7823 */ /* 0x000fc80000000005 */
[----:B------:R-:W-:Y:S01]  /*0230*/  IMAD.MOV.U32 R4, RZ, RZ, R15 ;  /* 0x000000ffff047224 */ /* 0x000fe200078e000f */
[----:B0-----:R-:W-:Y:S06]  /*0240*/  @!P0 BRA `(.L_x_34) ;  /* 0x0000000400748947 */ /* 0x001fec0003800000 */
        /* <DEDUP_REMOVED lines=10> */
.L_x_35:
        /* <DEDUP_REMOVED lines=36> */
[----:B------:R-:W-:Y:S01]  /*0530*/  @P3 IMAD.MOV.U32 R6, RZ, RZ, R10 ;  /* 0x000000ffff063224 */ /* 0x000fe200078e000a */
[C---:B------:R-:W-:Y:S01]  /*0540*/  ISETP.EQ.AND P3, PT, R11.reuse, -0x4, PT ;  /* 0xfffffffc0b00780c */ /* 0x040fe20003f62270 */
[--C-:B------:R-:W-:Y:S01]  /*0550*/  @P4 IMAD.MOV.U32 R6, RZ, RZ, R16.reuse ;  /* 0x000000ffff064224 */ /* 0x100fe200078e0010 */
[----:B------:R-:W-:Y:S01]  /*0560*/  @P4 MOV R5, R10 ;  /* 0x0000000a00054202 */ /* 0x000fe20000000f00 */
[----:B------:R-:W-:Y:S01]  /*0570*/  @P0 IMAD.MOV.U32 R5, RZ, RZ, R16 ;  /* 0x000000ffff050224 */ /* 0x000fe200078e0010 */
[----:B------:R-:W-:Y:S01]  /*0580*/  ISETP.EQ.AND P4, PT, R11, RZ, PT ;  /* 0x000000ff0b00720c */ /* 0x000fe20003f82270 */
[--C-:B------:R-:W-:Y:S02]  /*0590*/  @P1 IMAD.MOV.U32 R5, RZ, RZ, R17.reuse ;  /* 0x000000ffff051224 */ /* 0x100fe400078e0011 */
[----:B------:R-:W-:Y:S02]  /*05a0*/  @P2 IMAD.MOV.U32 R5, RZ, RZ, R18 ;  /* 0x000000ffff052224 */ /* 0x000fe400078e0012 */
[----:B------:R-:W-:-:S02]  /*05b0*/  @P0 IMAD.MOV.U32 R6, RZ, RZ, R17 ;  /* 0x000000ffff060224 */ /* 0x000fc400078e0011 */
[----:B------:R-:W-:Y:S02]  /*05c0*/  @P1 IMAD.MOV.U32 R6, RZ, RZ, R18 ;  /* 0x000000ffff061224 */ /* 0x000fe400078e0012 */
[--C-:B------:R-:W-:Y:S02]  /*05d0*/  @P3 IMAD.MOV.U32 R5, RZ, RZ, R19.reuse ;  /* 0x000000ffff053224 */ /* 0x100fe400078e0013 */
[----:B------:R-:W-:Y:S02]  /*05e0*/  @P2 IMAD.MOV.U32 R6, RZ, RZ, R19 ;  /* 0x000000ffff062224 */ /* 0x000fe400078e0013 */
[----:B------:R-:W-:Y:S02]  /*05f0*/  @P4 IMAD.MOV.U32 R5, RZ, RZ, R20 ;  /* 0x000000ffff054224 */ /* 0x000fe400078e0014 */
[----:B------:R-:W-:Y:S02]  /*0600*/  @P5 IMAD.MOV.U32 R5, RZ, RZ, R0 ;  /* 0x000000ffff055224 */ /* 0x000fe400078e0000 */
[----:B------:R-:W-:Y:S01]  /*0610*/  @P3 IMAD.MOV.U32 R6, RZ, RZ, R20 ;  /* 0x000000ffff063224 */ /* 0x000fe200078e0014 */
[----:B------:R-:W-:Y:S01]  /*0620*/  @P4 MOV R6, R0 ;  /* 0x0000000000064202 */ /* 0x000fe20000000f00 */
[----:B------:R-:W-:Y:S01]  /*0630*/  IMAD.MOV.U32 R7, RZ, RZ, R5 ;  /* 0x000000ffff077224 */ /* 0x000fe200078e0005 */
[----:B------:R-:W-:Y:S06]  /*0640*/  @!P6 BRA `(.L_x_36) ;  /* 0x00000000002ce947 */ /* 0x000fec0003800000 */
[----:B------:R-:W-:Y:S01]  /*0650*/  @P0 IMAD.MOV.U32 R12, RZ, RZ, R10 ;  /* 0x000000ffff0c0224 */ /* 0x000fe200078e000a */
[----:B------:R-:W-:Y:S01]  /*0660*/  ISETP.EQ.AND P0, PT, R11, 0x8, PT ;  /* 0x000000080b00780c */ /* 0x000fe20003f02270 */
[----:B------:R-:W-:Y:S01]  /*0670*/  @P1 IMAD.MOV.U32 R12, RZ, RZ, R16 ;  /* 0x000000ffff0c1224 */ /* 0x000fe200078e0010 */
[----:B------:R-:W-:Y:S01]  /*0680*/  LOP3.LUT R5, R4, 0x1f, RZ, 0xc0, !PT ;  /* 0x0000001f04057812 */ /* 0x000fe200078ec0ff */
[----:B------:R-:W-:Y:S02]  /*0690*/  @P2 IMAD.MOV.U32 R12, RZ, RZ, R17 ;  /* 0x000000ffff0c2224 */ /* 0x000fe400078e0011 */
[----:B------:R-:W-:Y:S01]  /*06a0*/  @P3 IMAD.MOV.U32 R12, RZ, RZ, R18 ;  /* 0x000000ffff0c3224 */ /* 0x000fe200078e0012 */
[----:B------:R-:W-:Y:S01]  /*06b0*/  SHF.L.W.U32.HI R6, R7, R5, R6 ;  /* 0x0000000507067219 */ /* 0x000fe20000010e06 */
[----:B------:R-:W-:Y:S02]  /*06c0*/  @P4 IMAD.MOV.U32 R12, RZ, RZ, R19 ;  /* 0x000000ffff0c4224 */ /* 0x000fe400078e0013 */
[----:B------:R-:W-:-:S04]  /*06d0*/  @P5 IMAD.MOV.U32 R12, RZ, RZ, R20 ;  /* 0x000000ffff0c5224 */ /* 0x000fc800078e0014 */
[----:B------:R-:W-:-:S05]  /*06e0*/  @P0 IMAD.MOV.U32 R12, RZ, RZ, R0 ;  /* 0x000000ffff0c0224 */ /* 0x000fca00078e0000 */
[----:B------:R-:W-:-:S07]  /*06f0*/  SHF.L.W.U32.HI R7, R12, R5, R7 ;  /* 0x000000050c077219 */ /* 0x000fce0000010e07 */
.L_x_36:
        /* <DEDUP_REMOVED lines=18> */
.L_x_34:
[----:B------:R-:W-:Y:S02]  /*0820*/  IMAD.MOV.U32 R12, RZ, RZ, 0x37cbac00 ;  /* 0x37cbac00ff0c7424 */ /* 0x000fe400078e00ff */
[----:B------:R-:W-:Y:S01]  /*0830*/  FMUL R5, R4, R4 ;  /* 0x0000000404057220 */ /* 0x000fe20000400000 */
[C---:B------:R-:W-:Y:S01]  /*0840*/  LOP3.LUT R7, R0.reuse, 0x1, RZ, 0xc0, !PT ;  /* 0x0000000100077812 */ /* 0x040fe200078ec0ff */
[----:B------:R-:W-:Y:S01]  /*0850*/  IMAD.MOV.U32 R22, RZ, RZ, 0x3d2aaabb ;  /* 0x3d2aaabbff167424 */ /* 0x000fe200078e00ff */
[----:B------:R-:W-:Y:S01]  /*0860*/  FSETP.GE.AND P2, PT, |R9|, 105615, PT ;  /* 0x47ce47800900780b */ /* 0x000fe20003f46200 */
[----:B------:R-:W-:Y:S01]  /*0870*/  FFMA R6, R5, R12, -0.0013887860113754868507 ;  /* 0xbab607ed05067423 */ /* 0x000fe2000000000c */
[----:B------:R-:W-:Y:S01]  /*0880*/  ISETP.NE.U32.AND P0, PT, R7, 0x1, PT ;  /* 0x000000010700780c */ /* 0x000fe20003f05070 */
[----:B------:R-:W-:Y:S01]  /*0890*/  IMAD.MOV.U32 R7, RZ, RZ, 0x3effffff ;  /* 0x3effffffff077424 */ /* 0x000fe200078e00ff */
[----:B------:R-:W-:Y:S01]  /*08a0*/  LOP3.LUT P1, RZ, R0, 0x2, RZ, 0xc0, !PT ;  /* 0x0000000200ff7812 */ /* 0x000fe2000782c0ff */
[----:B------:R-:W-:Y:S01]  /*08b0*/  IMAD.MOV.U32 R21, RZ, RZ, R15 ;  /* 0x000000ffff157224 */ /* 0x000fe200078e000f */
[----:B------:R-:W-:-:S02]  /*08c0*/  FSEL R6, R6, -0.00019574658654164522886, !P0 ;  /* 0xb94d415306067808 */ /* 0x000fc40004000000 */
[----:B------:R-:W-:Y:S02]  /*08d0*/  FSEL R22, R22, 0.0083327032625675201416, !P0 ;  /* 0x3c0885e416167808 */ /* 0x000fe40004000000 */
[----:B------:R-:W-:Y:S02]  /*08e0*/  FSEL R0, R4, 1, P0 ;  /* 0x3f80000004007808 */ /* 0x000fe40000000000 */
[----:B------:R-:W-:Y:S01]  /*08f0*/  FSEL R7, -R7, -0.16666662693023681641, !P0 ;  /* 0xbe2aaaa807077808 */ /* 0x000fe20004000100 */
[C---:B------:R-:W-:Y:S02]  /*0900*/  FFMA R6, R5.reuse, R6, R22 ;  /* 0x0000000605067223 */ /* 0x040fe40000000016 */
[C---:B------:R-:W-:Y:S02]  /*0910*/  FFMA R13, R5.reuse, R0, RZ ;  /* 0x00000000050d7223 */ /* 0x040fe400000000ff */
[----:B------:R-:W-:-:S04]  /*0920*/  FFMA R6, R5, R6, R7 ;  /* 0x0000000605067223 */ /* 0x000fc80000000007 */
[----:B------:R-:W-:Y:S01]  /*0930*/  FFMA R13, R13, R6, R0 ;  /* 0x000000060d0d7223 */ /* 0x000fe20000000000 */
[----:B------:R-:W-:-:S03]  /*0940*/  IMAD.MOV.U32 R0, RZ, RZ, R14 ;  /* 0x000000ffff007224 */ /* 0x000fc600078e000e */
[----:B------:R-:W-:Y:S01]  /*0950*/  @P1 FADD R13, RZ, -R13 ;  /* 0x8000000dff0d1221 */ /* 0x000fe20000000000 */
[----:B------:R-:W-:Y:S06]  /*0960*/  @!P2 BRA `(.L_x_37) ;  /* 0x000000040074a947 */ /* 0x000fec0003800000 */
[----:B------:R-:W-:-:S13]  /*0970*/  FSETP.NEU.AND P0, PT, |R9|, +INF , PT ;  /* 0x7f8000000900780b */ /* 0x000fda0003f0d200 */
[----:B------:R-:W-:Y:S01]  /*0980*/  @!P0 FMUL R21, RZ, R9 ;  /* 0x00000009ff158220 */ /* 0x000fe20000400000 */
[----:B------:R-:W-:Y:S01]  /*0990*/  @!P0 IMAD.MOV.U32 R0, RZ, RZ, RZ ;  /* 0x000000ffff008224 */ /* 0x000fe200078e00ff */
[----:B------:R-:W-:Y:S06]  /*09a0*/  @!P0 BRA `(.L_x_37) ;  /* 0x0000000400648947 */ /* 0x000fec0003800000 */
[----:B------:R-:W-:Y:S01]  /*09b0*/  IMAD.SHL.U32 R0, R9, 0x100, RZ ;  /* 0x0000010009007824 */ /* 0x000fe200078e00ff */
[----:B------:R-:W-:Y:S01]  /*09c0*/  MOV R22, RZ ;  /* 0x000000ff00167202 */ /* 0x000fe20000000f00 */
[----:B------:R-:W-:Y:S01]  /*09d0*/  IMAD.MOV.U32 R11, RZ, RZ, RZ ;  /* 0x000000ffff0b7224 */ /* 0x000fe200078e00ff */
[----:B------:R-:W0:Y:S01]  /*09e0*/  LDCU.64 UR10, c[0x4][URZ] ;  /* 0x01000000ff0a77ac */ /* 0x000e220008000a00 */
[----:B------:R-:W-:Y:S01]  /*09f0*/  IMAD.MOV.U32 R21, RZ, RZ, RZ ;  /* 0x000000ffff157224 */ /* 0x000fe200078e00ff */
[----:B------:R-:W-:Y:S01]  /*0a00*/  LOP3.LUT R23, R0, 0x80000000, RZ, 0xfc, !PT ;  /* 0x8000000000177812 */ /* 0x000fe200078efcff */
[----:B------:R-:W-:-:S06]  /*0a10*/  UMOV UR4, URZ ;  /* 0x000000ff00047c82 */ /* 0x000fcc0008000000 */
.L_x_38:
        /* <DEDUP_REMOVED lines=13> */
[----:B------:R-:W-:-:S05]  /*0af0*/  IADD3 R0, P2, PT, R6, R11, RZ ;  /* 0x0000000b06007210 */ /* 0x000fca0007f5e0ff */
[----:B------:R-:W-:Y:S01]  /*0b00*/  IMAD.X R11, R7, 0x1, R21, P2 ;  /* 0x00000001070b7824 */ /* 0x000fe200010e0615 */
[----:B------:R-:W-:Y:S01]  /*0b10*/  ISETP.EQ.AND P2, PT, R22, 0x8, PT ;  /* 0x000000081600780c */ /* 0x000fe20003f42270 */
[--C-:B------:R-:W-:Y:S02]  /*0b20*/  @P0 IMAD.MOV.U32 R10, RZ, RZ, R0.reuse ;  /* 0x000000ffff0a0224 */ /* 0x100fe400078e0000 */
[--C-:B------:R-:W-:Y:S02]  /*0b30*/  @P1 IMAD.MOV.U32 R16, RZ, RZ, R0.reuse ;  /* 0x000000ffff101224 */ /* 0x100fe400078e0000 */
[--C-:B------:R-:W-:Y:S02]  /*0b40*/  @P3 IMAD.MOV.U32 R18, RZ, RZ, R0.reuse ;  /* 0x000000ffff123224 */ /* 0x100fe400078e0000 */
[--C-:B------:R-:W-:Y:S02]  /*0b50*/  @P4 IMAD.MOV.U32 R19, RZ, RZ, R0.reuse ;  /* 0x000000ffff134224 */ /* 0x100fe400078e0000 */
[----:B------:R-:W-:-:S02]  /*0b60*/  @P5 IMAD.MOV.U32 R20, RZ, RZ, R0 ;  /* 0x000000ffff145224 */ /* 0x000fc400078e0000 */
[----:B------:R-:W-:Y:S02]  /*0b70*/  VIADD R22, R22, 0x4 ;  /* 0x0000000416167836 */ /* 0x000fe40000000000 */
        /* <DEDUP_REMOVED lines=19> */
[----:B------:R-:W-:Y:S02]  /*0cb0*/  @P0 IMAD.MOV.U32 R4, RZ, RZ, R16 ;  /* 0x000000ffff040224 */ /* 0x000fe400078e0010 */
[--C-:B------:R-:W-:Y:S02]  /*0cc0*/  @P0 IMAD.MOV.U32 R0, RZ, RZ, R17.reuse ;  /* 0x000000ffff000224 */ /* 0x100fe400078e0011 */
[----:B------:R-:W-:-:S02]  /*0cd0*/  @P1 IMAD.MOV.U32 R4, RZ, RZ, R17 ;  /* 0x000000ffff041224 */ /* 0x000fc400078e0011 */
[--C-:B------:R-:W-:Y:S02]  /*0ce0*/  @P1 IMAD.MOV.U32 R0, RZ, RZ, R18.reuse ;  /* 0x000000ffff001224 */ /* 0x100fe400078e0012 */
[----:B------:R-:W-:Y:S01]  /*0cf0*/  @P2 IMAD.MOV.U32 R4, RZ, RZ, R18 ;  /* 0x000000ffff042224 */ /* 0x000fe200078e0012 */
[----:B------:R-:W-:Y:S01]  /*0d00*/  @P3 MOV R4, R19 ;  /* 0x0000001300043202 */ /* 0x000fe20000000f00 */
[----:B------:R-:W-:Y:S02]  /*0d10*/  @P2 IMAD.MOV.U32 R0, RZ, RZ, R19 ;  /* 0x000000ffff002224 */ /* 0x000fe400078e0013 */
[--C-:B------:R-:W-:Y:S02]  /*0d20*/  @P3 IMAD.MOV.U32 R0, RZ, RZ, R20.reuse ;  /* 0x000000ffff003224 */ /* 0x100fe400078e0014 */
[----:B------:R-:W-:Y:S02]  /*0d30*/  @P4 IMAD.MOV.U32 R4, RZ, RZ, R20 ;  /* 0x000000ffff044224 */ /* 0x000fe400078e0014 */
[----:B------:R-:W-:-:S02]  /*0d40*/  @P4 IMAD.MOV.U32 R0, RZ, RZ, R11 ;  /* 0x000000ffff004224 */ /* 0x000fc400078e000b */
[----:B------:R-:W-:Y:S01]  /*0d50*/  @P5 IMAD.MOV.U32 R4, RZ, RZ, R11 ;  /* 0x000000ffff045224 */ /* 0x000fe200078e000b */
        /* <DEDUP_REMOVED lines=10> */
[----:B------:R-:W-:-:S04]  /*0e00*/  @P0 MOV R5, R11 ;  /* 0x0000000b00050202 */ /* 0x000fc80000000f00 */
[----:B------:R-:W-:-:S07]  /*0e10*/  SHF.L.W.U32.HI R4, R5, R7, R4 ;  /* 0x0000000705047219 */ /* 0x000fce0000010e04 */
.L_x_39:
        /* <DEDUP_REMOVED lines=18> */
.L_x_37:
[----:B------:R-:W0:Y:S01]  /*0f40*/  LDCU.64 UR18, c[0x0][0x390] ;  /* 0x00007200ff1277ac */ /* 0x000e220008000a00 */
[----:B------:R-:W-:Y:S01]  /*0f50*/  LOP3.LUT R6, R0, 0x1, RZ, 0xc0, !PT ;  /* 0x0000000100067812 */ /* 0x000fe200078ec0ff */
[----:B------:R-:W-:-:S03]  /*0f60*/  FMUL R7, R21, R21 ;  /* 0x0000001515077220 */ /* 0x000fc60000400000 */
[----:B------:R-:W-:Y:S01]  /*0f70*/  ISETP.NE.U32.AND P0, PT, R6, 0x1, PT ;  /* 0x000000010600780c */ /* 0x000fe20003f05070 */
[----:B------:R-:W-:Y:S01]  /*0f80*/  FFMA R12, R7, R12, -0.0013887860113754868507 ;  /* 0xbab607ed070c7423 */ /* 0x000fe2000000000c */
[----:B------:R-:W-:Y:S01]  /*0f90*/  IMAD.MOV.U32 R6, RZ, RZ, 0x3c0885e4 ;  /* 0x3c0885e4ff067424 */ /* 0x000fe200078e00ff */
[----:B0-----:R-:W-:-:S04]  /*0fa0*/  ULEA UR10, UP0, UR13, UR18, 0x2 ;  /* 0x000000120d0a7291 */ /* 0x001fc8000f8010ff */
[----:B------:R-:W-:Y:S01]  /*0fb0*/  ULEA.HI.X UR4, UR13, UR19, UR14, 0x2, UP0 ;  /* 0x000000130d047291 */ /* 0x000fe200080f140e */
[----:B------:R-:W-:Y:S02]  /*0fc0*/  VIADD R0, R0, 0x1 ;  /* 0x0000000100007836 */ /* 0x000fe40000000000 */
[----:B------:R-:W-:Y:S01]  /*0fd0*/  IMAD.U32 R4, RZ, RZ, UR10 ;  /* 0x0000000aff047e24 */ /* 0x000fe2000f8e00ff */
[----:B------:R-:W-:Y:S01]  /*0fe0*/  FSEL R12, R12, -0.00019574658654164522886, P0 ;  /* 0xb94d41530c0c7808 */ /* 0x000fe20000000000 */
[----:B------:R-:W-:Y:S02]  /*0ff0*/  IMAD.MOV.U32 R22, RZ, RZ, 0x3e2aaaa8 ;  /* 0x3e2aaaa8ff167424 */ /* 0x000fe400078e00ff */
[----:B------:R-:W-:Y:S01]  /*1000*/  IMAD.U32 R5, RZ, RZ, UR4 ;  /* 0x00000004ff057e24 */ /* 0x000fe2000f8e00ff */
[----:B------:R-:W-:Y:S02]  /*1010*/  FSEL R6, R6, 0.041666727513074874878, !P0 ;  /* 0x3d2aaabb06067808 */ /* 0x000fe40004000000 */
[----:B------:R-:W-:-:S02]  /*1020*/  LOP3.LUT P1, RZ, R0, 0x2, RZ, 0xc0, !PT ;  /* 0x0000000200ff7812 */ /* 0x000fc4000782c0ff */
[----:B------:R0:W5:Y:S01]  /*1030*/  LDG.E R11, desc[UR20][R4.64+0x4] ;  /* 0x00000414040b7981 */ /* 0x000162000c1e1900 */
[----:B------:R-:W-:Y:S01]  /*1040*/  FFMA R6, R7, R12, R6 ;  /* 0x0000000c07067223 */ /* 0x000fe20000000006 */
[----:B------:R-:W-:Y:S02]  /*1050*/  FSEL R0, R21, 1, !P0 ;  /* 0x3f80000015007808 */ /* 0x000fe40004000000 */
[----:B------:R-:W-:Y:S02]  /*1060*/  FSETP.GE.AND P2, PT, |R9|, 105615, PT ;  /* 0x47ce47800900780b */ /* 0x000fe40003f46200 */
[----:B0-----:R-:W-:Y:S01]  /*1070*/  FSEL R5, -R22, -0.4999999701976776123, !P0 ;  /* 0xbeffffff16057808 */ /* 0x001fe20004000100 */
[----:B------:R-:W-:-:S04]  /*1080*/  IMAD.MOV.U32 R4, RZ, RZ, R15 ;  /* 0x000000ffff047224 */ /* 0x000fc800078e000f */
[C---:B------:R-:W-:Y:S01]  /*1090*/  FFMA R5, R7.reuse, R6, R5 ;  /* 0x0000000607057223 */ /* 0x040fe20000000005 */
[----:B------:R-:W-:-:S04]  /*10a0*/  FFMA R7, R7, R0, RZ ;  /* 0x0000000007077223 */ /* 0x000fc800000000ff */
[----:B------:R-:W-:Y:S01]  /*10b0*/  FFMA R5, R7, R5, R0 ;  /* 0x0000000507057223 */ /* 0x000fe20000000000 */
[----:B------:R-:W-:-:S03]  /*10c0*/  IMAD.MOV.U32 R0, RZ, RZ, R14 ;  /* 0x000000ffff007224 */ /* 0x000fc600078e000e */
[----:B------:R-:W-:-:S04]  /*10d0*/  @P1 FADD R5, RZ, -R5 ;  /* 0x80000005ff051221 */ /* 0x000fc80000000000 */
[----:B-----5:R-:W-:Y:S01]  /*10e0*/  FMUL R12, R8, R5 ;  /* 0x00000005080c7220 */ /* 0x020fe20000400000 */
[----:B------:R-:W-:Y:S06]  /*10f0*/  @!P2 BRA `(.L_x_40) ;  /* 0x000000040070a947 */ /* 0x000fec0003800000 */
[----:B------:R-:W-:-:S13]  /*1100*/  FSETP.NEU.AND P0, PT, |R9|, +INF , PT ;  /* 0x7f8000000900780b */ /* 0x000fda0003f0d200 */
[----:B------:R-:W-:Y:S01]  /*1110*/  @!P0 FMUL R4, RZ, R9 ;  /* 0x00000009ff048220 */ /* 0x000fe20000400000 */
[----:B------:R-:W-:Y:S01]  /*1120*/  @!P0 MOV R0, RZ ;  /* 0x000000ff00008202 */ /* 0x000fe20000000f00 */
[----:B------:R-:W-:Y:S06]  /*1130*/  @!P0 BRA `(.L_x_40) ;  /* 0x0000000400608947 */ /* 0x000fec0003800000 */
[----:B------:R-:W-:Y:S01]  /*1140*/  IMAD.SHL.U32 R0, R9, 0x100, RZ ;  /* 0x0000010009007824 */ /* 0x000fe200078e00ff */
[----:B------:R-:W-:Y:S01]  /*1150*/  CS2R R22, SRZ ;  /* 0x0000000000167805 */ /* 0x000fe2000001ff00 */
[----:B------:R-:W-:Y:S01]  /*1160*/  IMAD.MOV.U32 R21, RZ, RZ, RZ ;  /* 0x000000ffff157224 */ /* 0x000fe200078e00ff */
[----:B------:R-:W0:Y:S02]  /*1170*/  LDCU.64 UR10, c[0x4][URZ] ;  /* 0x01000000ff0a77ac */ /* 0x000e240008000a00 */
[----:B------:R-:W-:Y:S01]  /*1180*/  LOP3.LUT R25, R0, 0x80000000, RZ, 0xfc, !PT ;  /* 0x8000000000197812 */ /* 0x000fe200078efcff */
[----:B------:R-:W-:-:S06]  /*1190*/  UMOV UR4, URZ ;  /* 0x000000ff00047c82 */ /* 0x000fcc0008000000 */
.L_x_41:
        /* <DEDUP_REMOVED lines=13> */
[----:B------:R-:W-:-:S09]  /*1270*/  IADD3 R0, P2, PT, R6, R21, RZ ;  /* 0x0000001506007210 */ /* 0x000fd20007f5e0ff */
        /* <DEDUP_REMOVED lines=29> */
[----:B------:R-:W-:Y:S01]  /*1450*/  @P1 IMAD.MOV.U32 R4, RZ, RZ, R17 ;  /* 0x000000ffff041224 */ /* 0x000fe200078e0011 */
[----:B------:R-:W-:Y:S01]  /*1460*/  @P2 MOV R4, R18 ;  /* 0x0000001200042202 */ /* 0x000fe20000000f00 */
[----:B------:R-:W-:-:S02]  /*1470*/  @P1 IMAD.MOV.U32 R0, RZ, RZ, R18 ;  /* 0x000000ffff001224 */ /* 0x000fc400078e0012 */
[--C-:B------:R-:W-:Y:S02]  /*1480*/  @P2 IMAD.MOV.U32 R0, RZ, RZ, R19.reuse ;  /* 0x000000ffff002224 */ /* 0x100fe400078e0013 */
[----:B------:R-:W-:Y:S02]  /*1490*/  @P3 IMAD.MOV.U32 R4, RZ, RZ, R19 ;  /* 0x000000ffff043224 */ /* 0x000fe400078e0013 */
[--C-:B------:R-:W-:Y:S02]  /*14a0*/  @P3 IMAD.MOV.U32 R0, RZ, RZ, R20.reuse ;  /* 0x000000ffff003224 */ /* 0x100fe400078e0014 */
[----:B------:R-:W-:Y:S02]  /*14b0*/  @P4 IMAD.MOV.U32 R4, RZ, RZ, R20 ;  /* 0x000000ffff044224 */ /* 0x000fe400078e0014 */
[--C-:B------:R-:W-:Y:S02]  /*14c0*/  @P4 IMAD.MOV.U32 R0, RZ, RZ, R21.reuse ;  /* 0x000000ffff004224 */ /* 0x100fe400078e0015 */
        /* <DEDUP_REMOVED lines=8> */
[----:B------:R-:W-:Y:S01]  /*1550*/  @P4 MOV R5, R19 ;  /* 0x0000001300054202 */ /* 0x000fe20000000f00 */
[----:B------:R-:W-:Y:S01]  /*1560*/  @P5 IMAD.MOV.U32 R5, RZ, RZ, R20 ;  /* 0x000000ffff055224 */ /* 0x000fe200078e0014 */
[----:B------:R-:W-:-:S05]  /*1570*/  SHF.L.W.U32.HI R0, R4, R7, R0 ;  /* 0x0000000704007219 */ /* 0x000fca0000010e00 */
[----:B------:R-:W-:-:S05]  /*1580*/  @P0 IMAD.MOV.U32 R5, RZ, RZ, R21 ;  /* 0x000000ffff050224 */ /* 0x000fca00078e0015 */
[----:B------:R-:W-:-:S07]  /*1590*/  SHF.L.W.U32.HI R4, R5, R7, R4 ;  /* 0x0000000705047219 */ /* 0x000fce0000010e04 */
.L_x_42:
        /* <DEDUP_REMOVED lines=18> */
.L_x_40:
        /* <DEDUP_REMOVED lines=8> */
[----:B------:R-:W-:Y:S02]  /*1740*/  LOP3.LUT P1, RZ, R0, 0x2, RZ, 0xc0, !PT ;  /* 0x0000000200ff7812 */ /* 0x000fe4000782c0ff */
[----:B------:R-:W-:-:S02]  /*1750*/  FSEL R6, R6, -0.00019574658654164522886, !P0 ;  /* 0xb94d415306067808 */ /* 0x000fc40004000000 */
[----:B------:R-:W-:Y:S02]  /*1760*/  FSEL R22, R22, 0.0083327032625675201416, !P0 ;  /* 0x3c0885e416167808 */ /* 0x000fe40004000000 */
[----:B------:R-:W-:Y:S02]  /*1770*/  FSEL R0, R4, 1, P0 ;  /* 0x3f80000004007808 */ /* 0x000fe40000000000 */
[----:B------:R-:W-:Y:S01]  /*1780*/  FSEL R23, -R23, -0.16666662693023681641, !P0 ;  /* 0xbe2aaaa817177808 */ /* 0x000fe20004000100 */
[C---:B------:R-:W-:Y:S02]  /*1790*/  FFMA R6, R5.reuse, R6, R22 ;  /* 0x0000000605067223 */ /* 0x040fe40000000016 */
[C---:B------:R-:W-:Y:S02]  /*17a0*/  FFMA R7, R5.reuse, R0, RZ ;  /* 0x0000000005077223 */ /* 0x040fe400000000ff */
[----:B------:R-:W-:-:S04]  /*17b0*/  FFMA R6, R5, R6, R23 ;  /* 0x0000000605067223 */ /* 0x000fc80000000017 */
[----:B------:R-:W-:-:S04]  /*17c0*/  FFMA R22, R7, R6, R0 ;  /* 0x0000000607167223 */ /* 0x000fc80000000000 */
[----:B------:R-:W-:Y:S01]  /*17d0*/  @P1 FADD R22, RZ, -R22 ;  /* 0x80000016ff161221 */ /* 0x000fe20000000000 */
[----:B------:R-:W-:Y:S06]  /*17e0*/  @!P2 BRA `(.L_x_43) ;  /* 0x00000004006ca947 */ /* 0x000fec0003800000 */
[----:B------:R-:W-:-:S13]  /*17f0*/  FSETP.NEU.AND P0, PT, |R9|, +INF , PT ;  /* 0x7f8000000900780b */ /* 0x000fda0003f0d200 */
[----:B------:R-:W-:Y:S01]  /*1800*/  @!P0 FMUL R15, RZ, R9 ;  /* 0x00000009ff0f8220 */ /* 0x000fe20000400000 */
[----:B------:R-:W-:Y:S01]  /*1810*/  @!P0 IMAD.MOV.U32 R14, RZ, RZ, RZ ;  /* 0x000000ffff0e8224 */ /* 0x000fe200078e00ff */
[----:B------:R-:W-:Y:S06]  /*1820*/  @!P0 BRA `(.L_x_43) ;  /* 0x00000004005c8947 */ /* 0x000fec0003800000 */
[----:B------:R-:W-:Y:S01]  /*1830*/  IMAD.SHL.U32 R0, R9, 0x100, RZ ;  /* 0x0000010009007824 */ /* 0x000fe200078e00ff */
[----:B------:R-:W-:Y:S02]  /*1840*/  CS2R R14, SRZ ;  /* 0x00000000000e7805 */ /* 0x000fe4000001ff00 */
[----:B------:R-:W-:Y:S01]  /*1850*/  MOV R23, RZ ;  /* 0x000000ff00177202 */ /* 0x000fe20000000f00 */
[----:B------:R-:W0:Y:S01]  /*1860*/  LDCU.64 UR10, c[0x4][URZ] ;  /* 0x01000000ff0a77ac */ /* 0x000e220008000a00 */
[----:B------:R-:W-:Y:S01]  /*1870*/  LOP3.LUT R25, R0, 0x80000000, RZ, 0xfc, !PT ;  /* 0x8000000000197812 */ /* 0x000fe200078efcff */
[----:B------:R-:W-:-:S06]  /*1880*/  UMOV UR4, URZ ;  /* 0x000000ff00047c82 */ /* 0x000fcc0008000000 */
.L_x_44:
        /* <DEDUP_REMOVED lines=15> */
[----:B------:R-:W-:-:S05]  /*1980*/  IADD3 R0, P6, PT, R6, R15, RZ ;  /* 0x0000000f06007210 */ /* 0x000fca0007fde0ff */
[----:B------:R-:W-:Y:S02]  /*1990*/  IMAD.X R15, R7, 0x1, R23, P6 ;  /* 0x00000001070f7824 */ /* 0x000fe400030e0617 */
[--C-:B------:R-:W-:Y:S02]  /*19a0*/  @P0 IMAD.MOV.U32 R10, RZ, RZ, R0.reuse ;  /* 0x000000ffff0a0224 */ /* 0x100fe400078e0000 */
[--C-:B------:R-:W-:Y:S02]  /*19b0*/  @P1 IMAD.MOV.U32 R16, RZ, RZ, R0.reuse ;  /* 0x000000ffff101224 */ /* 0x100fe400078e0000 */
[--C-:B------:R-:W-:Y:S02]  /*19c0*/  @P2 IMAD.MOV.U32 R17, RZ, RZ, R0.reuse ;  /* 0x000000ffff112224 */ /* 0x100fe400078e0000 */
[--C-:B------:R-:W-:Y:S02]  /*19d0*/  @P3 IMAD.MOV.U32 R18, RZ, RZ, R0.reuse ;  /* 0x000000ffff123224 */ /* 0x100fe400078e0000 */
[----:B------:R-:W-:-:S02]  /*19e0*/  @P4 IMAD.MOV.U32 R19, RZ, RZ, R0 ;  /* 0x000000ffff134224 */ /* 0x000fc400078e0000 */
        /* <DEDUP_REMOVED lines=16> */
[----:B------:R-:W-:Y:S02]  /*1af0*/  @P4 IMAD.MOV.U32 R4, RZ, RZ, R10 ;  /* 0x000000ffff044224 */ /* 0x000fe400078e000a */
[--C-:B------:R-:W-:Y:S01]  /*1b00*/  @P4 IMAD.MOV.U32 R0, RZ, RZ, R16.reuse ;  /* 0x000000ffff004224 */ /* 0x100fe200078e0010 */
[----:B------:R-:W-:Y:S01]  /*1b10*/  ISETP.EQ.AND P4, PT, R6, 0x4, PT ;  /* 0x000000040600780c */ /* 0x000fe20003f82270 */
        /* <DEDUP_REMOVED lines=13> */
[----:B------:R-:W-:Y:S01]  /*1bf0*/  LOP3.LUT R5, R5, 0x1f, RZ, 0xc0, !PT ;  /* 0x0000001f05057812 */ /* 0x000fe200078ec0ff */
[----:B------:R-:W-:Y:S01]  /*1c00*/  @P0 IMAD.MOV.U32 R10, RZ, RZ, R17 ;  /* 0x000000ffff0a0224 */ /* 0x000fe200078e0011 */
[----:B------:R-:W-:Y:S01]  /*1c10*/  ISETP.EQ.AND P0, PT, R6, 0x8, PT ;  /* 0x000000080600780c */ /* 0x000fe20003f02270 */
[----:B------:R-:W-:Y:S01]  /*1c20*/  @P3 IMAD.MOV.U32 R10, RZ, RZ, R18 ;  /* 0x000000ffff0a3224 */ /* 0x000fe200078e0012 */
[----:B------:R-:W-:Y:S01]  /*1c30*/  SHF.L.W.U32.HI R0, R4, R5, R0 ;  /* 0x0000000504007219 */ /* 0x000fe20000010e00 */
[----:B------:R-:W-:Y:S02]  /*1c40*/  @P5 IMAD.MOV.U32 R10, RZ, RZ, R19 ;  /* 0x000000ffff0a5224 */ /* 0x000fe400078e0013 */
[----:B------:R-:W-:-:S08]  /*1c50*/  @P4 IMAD.MOV.U32 R10, RZ, RZ, R20 ;  /* 0x000000ffff0a4224 */ /* 0x000fd000078e0014 */
[----:B------:R-:W-:-:S05]  /*1c60*/  @P0 IMAD.MOV.U32 R10, RZ, RZ, R15 ;  /* 0x000000ffff0a0224 */ /* 0x000fca00078e000f */
[----:B------:R-:W-:-:S07]  /*1c70*/  SHF.L.W.U32.HI R4, R10, R5, R4 ;  /* 0x000000050a047219 */ /* 0x000fce0000010e04 */
.L_x_45:
        /* <DEDUP_REMOVED lines=9> */
[----:B------:R-:W0:Y:S01]  /*1d10*/  I2F.F64.S64 R4, R6 ;  /* 0x0000000600047312 */ /* 0x000e220000301c00 */
[C---:B------:R-:W-:Y:S02]  /*1d20*/  LOP3.LUT R9, R14.reuse, R9, RZ, 0x3c, !PT ;  /* 0x000000090e097212 */ /* 0x040fe400078e3cff */
[----:B------:R-:W-:Y:S02]  /*1d30*/  LEA.HI R14, R14, R0, RZ, 0x1 ;  /* 0x000000000e0e7211 */ /* 0x000fe400078f08ff */
[----:B------:R-:W-:-:S03]  /*1d40*/  ISETP.GE.AND P0, PT, R9, RZ, PT ;  /* 0x000000ff0900720c */ /* 0x000fc60003f06270 */
[----:B------:R-:W-:-:S04]  /*1d50*/  IMAD.MOV R0, RZ, RZ, -R14 ;  /* 0x000000ffff007224 */ /* 0x000fc800078e0a0e */
[----:B------:R-:W-:Y:S01]  /*1d60*/  @!P1 IMAD.MOV.U32 R14, RZ, RZ, R0 ;  /* 0x000000ffff0e9224 */ /* 0x000fe200078e0000 */
[----:B0-----:R-:W-:-:S10]  /*1d70*/  DMUL R4, R4, UR10 ;  /* 0x0000000a04047c28 */ /* 0x001fd40008000000 */
[----:B------:R-:W0:Y:S02]  /*1d80*/  F2F.F32.F64 R4, R4 ;  /* 0x0000000400047310 */ /* 0x000e240000301000 */
[----:B0-----:R-:W-:-:S07]  /*1d90*/  FSEL R15, -R4, R4, !P0 ;  /* 0x00000004040f7208 */ /* 0x001fce0004000100 */
.L_x_43:
[----:B------:R-:W-:Y:S01]  /*1da0*/  FMUL R23, R8, R13 ;  /* 0x0000000d08177220 */ /* 0x000fe20000400000 */
[----:B------:R-:W-:Y:S01]  /*1db0*/  IMAD.MOV.U32 R17, RZ, RZ, -0x1 ;  /* 0xffffffffff117424 */ /* 0x000fe200078e00ff */
[----:B------:R-:W-:-:S03]  /*1dc0*/  FSETP.GT.AND P1, PT, R12, RZ, PT ;  /* 0x000000ff0c00720b */ /* 0x000fc60003f24000 */
[----:B------:R-:W-:Y:S02]  /*1dd0*/  FSETP.GT.AND P0, PT, R23, RZ, PT ;  /* 0x000000ff1700720b */ /* 0x000fe40003f04000 */
[C---:B------:R-:W-:Y:S02]  /*1de0*/  SEL R0, R17.reuse, 0x1, !P1 ;  /* 0x0000000111007807 */ /* 0x040fe40004800000 */
[----:B------:R-:W-:Y:S02]  /*1df0*/  SEL R17, R17, 0x1, !P0 ;  /* 0x0000000111117807 */ /* 0x000fe40004000000 */
[----:B------:R-:W-:Y:S01]  /*1e00*/  SEL R13, RZ, 0xffffffff, P0 ;  /* 0xffffffffff0d7807 */ /* 0x000fe20000000000 */
[----:B------:R-:W-:Y:S01]  /*1e10*/  VIADD R5, R0, UR5 ;  /* 0x0000000500057c36 */ /* 0x000fe20008000000 */
[C---:B------:R-:W-:Y:S01]  /*1e20*/  IADD3 R4, P0, PT, -R17.reuse, UR8, RZ ;  /* 0x0000000811047c10 */ /* 0x040fe2000ff1e1ff */
[----:B------:R-:W-:-:S03]  /*1e30*/  IMAD.WIDE R2, R17, 0x4, R2 ;  /* 0x0000000411027825 */ /* 0x000fc600078e0202 */
[----:B------:R-:W-:Y:S01]  /*1e40*/  IADD3 R9, P1, PT, R4, UR7, RZ ;  /* 0x0000000704097c10 */ /* 0x000fe2000ff3e0ff */
[----:B------:R-:W-:Y:S01]  /*1e50*/  IMAD.X R10, RZ, RZ, ~R13, P0 ;  /* 0x000000ffff0a7224 */ /* 0x000fe200000e0e0d */
[----:B------:R0:W2:Y:S01]  /*1e60*/  LDG.E R25, desc[UR20][R2.64+0x4] ;  /* 0x0000041402197981 */ /* 0x0000a2000c1e1900 */
[----:B------:R-:W-:Y:S01]  /*1e70*/  IMAD R5, R5, UR6, RZ ;  /* 0x0000000605057c24 */ /* 0x000fe2000f8e02ff */
[C---:B------:R-:W-:Y:S02]  /*1e80*/  LEA R18, P2, R9.reuse, UR18, 0x2 ;  /* 0x0000001209127c11 */ /* 0x040fe4000f8410ff */
[----:B------:R-:W-:Y:S02]  /*1e90*/  IADD3.X R16, PT, PT, R10, UR9, RZ, P1, !PT ;  /* 0x000000090a107c10 */ /* 0x000fe40008ffe4ff */
[----:B------:R-:W-:Y:S02]  /*1ea0*/  IADD3 R0, PT, PT, -R0, UR5, RZ ;  /* 0x0000000500007c10 */ /* 0x000fe4000fffe1ff */
[----:B------:R-:W-:-:S02]  /*1eb0*/  LEA.HI.X R19, R9, UR19, R16, 0x2, P2 ;  /* 0x0000001309137c11 */ /* 0x000fc400090f1410 */
[----:B------:R-:W-:Y:S01]  /*1ec0*/  IADD3 R7, P0, PT, R5, UR8, RZ ;  /* 0x0000000805077c10 */ /* 0x000fe2000ff1e0ff */
[----:B------:R-:W-:Y:S02]  /*1ed0*/  IMAD R0, R0, UR6, RZ ;  /* 0x0000000600007c24 */ /* 0x000fe4000f8e02ff */
[----:B------:R-:W3:Y:S01]  /*1ee0*/  LDG.E R18, desc[UR20][R18.64+0x4] ;  /* 0x0000041412127981 */ /* 0x000ee2000c1e1900 */
[----:B------:R-:W-:Y:S02]  /*1ef0*/  LEA R8, P1, R7, UR16, 0x2 ;  /* 0x0000001007087c11 */ /* 0x000fe4000f8210ff */
[----:B------:R-:W-:Y:S02]  /*1f00*/  LEA.HI.X.SX32 R6, R5, RZ, 0x1, P0 ;  /* 0x000000ff05067211 */ /* 0x000fe400000f0eff */
[----:B------:R-:W-:Y:S02]  /*1f10*/  IADD3 R5, P0, PT, R0, UR8, RZ ;  /* 0x0000000800057c10 */ /* 0x000fe4000ff1e0ff */
[----:B------:R-:W-:-:S02]  /*1f20*/  LEA.HI.X R9, R7, UR17, R6, 0x2, P1 ;  /* 0x0000001107097c11 */ /* 0x000fc400088f1406 */
[----:B------:R-:W-:Y:S02]  /*1f30*/  LEA.HI.X.SX32 R16, R0, RZ, 0x1, P0 ;  /* 0x000000ff00107211 */ /* 0x000fe400000f0eff */
[C---:B0-----:R-:W-:Y:S01]  /*1f40*/  LEA R2, P0, R5.reuse, UR18, 0x2 ;  /* 0x0000001205027c11 */ /* 0x041fe2000f8010ff */
[----:B------:R0:W4:Y:S03]  /*1f50*/  LDG.E R24, desc[UR20][R8.64+0x4] ;  /* 0x0000041408187981 */ /* 0x000126000c1e1900 */
[----:B------:R-:W-:-:S05]  /*1f60*/  LEA.HI.X R3, R5, UR19, R16, 0x2, P0 ;  /* 0x0000001305037c11 */ /* 0x000fca00080f1410 */
[----:B------:R1:W5:Y:S01]  /*1f70*/  LDG.E R20, desc[UR20][R2.64+0x4] ;  /* 0x0000041402147981 */ /* 0x000362000c1e1900 */
[----:B------:R-:W-:Y:S01]  /*1f80*/  LOP3.LUT R0, R14, 0x1, RZ, 0xc0, !PT ;  /* 0x000000010e007812 */ /* 0x000fe200078ec0ff */
[----:B------:R-:W-:-:S03]  /*1f90*/  FMUL R26, R15, R15 ;  /* 0x0000000f0f1a7220 */ /* 0x000fc60000400000 */
[----:B------:R-:W-:Y:S01]  /*1fa0*/  ISETP.NE.U32.AND P0, PT, R0, 0x1, PT ;  /* 0x000000010000780c */ /* 0x000fe20003f05070 */
[----:B------:R-:W-:Y:S02]  /*1fb0*/  IMAD.MOV.U32 R0, RZ, RZ, 0x3c0885e4 ;  /* 0x3c0885e4ff007424 */ /* 0x000fe400078e00ff */
[----:B------:R-:W-:-:S03]  /*1fc0*/  FFMA R21, R26, R21, -0.0013887860113754868507 ;  /* 0xbab607ed1a157423 */ /* 0x000fc60000000015 */
[----:B0-----:R-:W-:Y:S01]  /*1fd0*/  FSEL R9, R0, 0.041666727513074874878, !P0 ;  /* 0x3d2aaabb00097808 */ /* 0x001fe20004000000 */
[----:B------:R-:W-:Y:S01]  /*1fe0*/  IMAD.MOV.U32 R0, RZ, RZ, 0x3e2aaaa8 ;  /* 0x3e2aaaa8ff007424 */ /* 0x000fe200078e00ff */
[----:B------:R-:W-:Y:S01]  /*1ff0*/  FSEL R21, R21, -0.00019574658654164522886, P0 ;  /* 0xb94d415315157808 */ /* 0x000fe20000000000 */
[----:B------:R-:W-:-:S03]  /*2000*/  VIADD R14, R14, 0x1 ;  /* 0x000000010e0e7836 */ /* 0x000fc60000000000 */
[----:B-1----:R-:W-:Y:S01]  /*2010*/  FSEL R2, -R0, -0.4999999701976776123, !P0 ;  /* 0xbeffffff00027808 */ /* 0x002fe20004000100 */
[----:B------:R-:W-:Y:S01]  /*2020*/  FFMA R9, R26, R21, R9 ;  /* 0x000000151a097223 */ /* 0x000fe20000000009 */
[----:B------:R-:W-:Y:S02]  /*2030*/  FSEL R0, R15, 1, !P0 ;  /* 0x3f8000000f007808 */ /* 0x000fe40004000000 */
[----:B------:R-:W-:Y:S01]  /*2040*/  LOP3.LUT P1, RZ, R14, 0x2, RZ, 0xc0, !PT ;  /* 0x000000020eff7812 */ /* 0x000fe2000782c0ff */
[C---:B------:R-:W-:Y:S02]  /*2050*/  FFMA R2, R26.reuse, R9, R2 ;  /* 0x000000091a027223 */ /* 0x040fe40000000002 */
[----:B------:R-:W-:-:S04]  /*2060*/  FFMA R3, R26, R0, RZ ;  /* 0x000000001a037223 */ /* 0x000fc800000000ff */
[----:B------:R-:W-:Y:S02]  /*2070*/  FFMA R0, R3, R2, R0 ;  /* 0x0000000203007223 */ /* 0x000fe40000000000 */
[----:B------:R-:W0:Y:S01]  /*2080*/  LDC.64 R2, c[0x0][0x398] ;  /* 0x0000e600ff027b82 */ /* 0x000e220000000a00 */
[----:B------:R-:W-:-:S03]  /*2090*/  FMUL R14, R11, -R22 ;  /* 0x800000160b0e7220 */ /* 0x000fc60000400000 */
[----:B------:R-:W-:Y:S01]  /*20a0*/  @P1 FADD R0, RZ, -R0 ;  /* 0x80000000ff001221 */ /* 0x000fe20000000000 */
[----:B------:R-:W-:-:S03]  /*20b0*/  UIMAD UR5, UR5, UR6, URZ ;  /* 0x00000006050572a4 */ /* 0x000fc6000f8e02ff */
[----:B------:R-:W-:Y:S01]  /*20c0*/  FMUL R22, R11, -R0 ;  /* 0x800000000b167220 */ /* 0x000fe20000400000 */
[----:B------:R-:W-:Y:S02]  /*20d0*/  UIADD3 UR7, UP1, UPT, UR7, UR8, URZ ;  /* 0x0000000807077290 */ /* 0x000fe4000ff3e0ff */
[----:B------:R-:W-:Y:S02]  /*20e0*/  USHF.R.S32.HI UR10, URZ, 0x1f, UR5 ;  /* 0x0000001fff0a7899 */ /* 0x000fe40008011405 */
[----:B------:R-:W-:Y:S02]  /*20f0*/  UIADD3 UR4, UP0, UPT, UR5, UR8, URZ ;  /* 0x0000000805047290 */ /* 0x000fe4000ff1e0ff */
[----:B------:R-:W-:Y:S02]  /*2100*/  UIADD3.X UR9, UPT, UPT, URZ, UR9, URZ, UP1, !UPT ;  /* 0x00000009ff097290 */ /* 0x000fe40008ffe4ff */
[----:B------:R-:W-:Y:S01]  /*2110*/  UIADD3.X UR6, UPT, UPT, URZ, UR10, URZ, UP0, !UPT ;  /* 0x0000000aff067290 */ /* 0x000fe200087fe4ff */
[----:B--2---:R-:W-:-:S04]  /*2120*/  FADD R8, -R25, 1 ;  /* 0x3f80000019087421 */ /* 0x004fc80000000100 */
[----:B------:R-:W-:Y:S02]  /*2130*/  FMUL.D4 R21, R23, R8 ;  /* 0x0000000817157220 */ /* 0x000fe40000200000 */
[----:B------:R-:W1:Y:S01]  /*2140*/  LDC.64 R8, c[0x0][0x3a8] ;  /* 0x0000ea00ff087b82 */ /* 0x000e620000000a00 */
[----:B---3--:R-:W-:-:S07]  /*2150*/  FADD R15, -R18, 1 ;  /* 0x3f800000120f7421 */ /* 0x008fce0000000100 */
[----:B------:R-:W2:Y:S01]  /*2160*/  LDC.64 R18, c[0x0][0x3b0] ;  /* 0x0000ec00ff127b82 */ /* 0x000ea20000000a00 */
[----:B------:R-:W-:-:S07]  /*2170*/  FMUL.D4 R0, R14, R15 ;  /* 0x0000000f0e007220 */ /* 0x000fce0000200000 */
[----:B------:R-:W3:Y:S01]  /*2180*/  LDC.64 R14, c[0x0][0x3a0] ;  /* 0x0000e800ff0e7b82 */ /* 0x000ee20000000a00 */
[----:B----4-:R-:W-:Y:S01]  /*2190*/  FADD R11, -R24, 1 ;  /* 0x3f800000180b7421 */ /* 0x010fe20000000100 */
[----:B------:R-:W-:Y:S01]  /*21a0*/  IADD3 R24, P0, PT, R17, UR7, RZ ;  /* 0x0000000711187c10 */ /* 0x000fe2000ff1e0ff */
[----:B------:R-:W-:Y:S02]  /*21b0*/  USHF.L.U32 UR7, UR4, 0x2, URZ ;  /* 0x0000000204077899 */ /* 0x000fe400080006ff */
[----:B------:R-:W-:Y:S01]  /*21c0*/  FMUL.D4 R11, R12, R11 ;  /* 0x0000000b0c0b7220 */ /* 0x000fe20000200000 */
[----:B------:R-:W-:Y:S01]  /*21d0*/  USHF.L.U64.HI UR4, UR4, 0x2, UR6 ;  /* 0x0000000204047899 */ /* 0x000fe20008010206 */
[----:B------:R-:W-:Y:S02]  /*21e0*/  IADD3.X R13, PT, PT, R13, UR9, RZ, P0, !PT ;  /* 0x000000090d0d7c10 */ /* 0x000fe400087fe4ff */
[----:B0-----:R-:W-:Y:S01]  /*21f0*/  LEA R12, P0, R24, R2, 0x2 ;  /* 0x00000002180c7211 */ /* 0x001fe200078010ff */
[----:B-----5:R-:W-:Y:S01]  /*2200*/  FADD R23, -R20, 1 ;  /* 0x3f80000014177421 */ /* 0x020fe20000000100 */
[----:B------:R-:W-:-:S02]  /*2210*/  IADD3 R2, P1, PT, R2, UR7, RZ ;  /* 0x0000000702027c10 */ /* 0x000fc4000ff3e0ff */
[----:B------:R-:W-:Y:S01]  /*2220*/  IADD3 R17, P2, PT, R4, UR5, RZ ;  /* 0x0000000504117c10 */ /* 0x000fe2000ff5e0ff */
[----:B------:R-:W-:Y:S01]  /*2230*/  FMUL.D4 R4, R22, R23 ;  /* 0x0000001716047220 */ /* 0x000fe20000200000 */
[----:B------:R-:W-:Y:S02]  /*2240*/  LEA.HI.X R13, R24, R3, R13, 0x2, P0 ;  /* 0x00000003180d7211 */ /* 0x000fe400000f140d */
[----:B------:R-:W-:Y:S02]  /*2250*/  IADD3.X R3, PT, PT, R3, UR4, RZ, P1, !PT ;  /* 0x0000000403037c10 */ /* 0x000fe40008ffe4ff */
[----:B------:R-:W-:Y:S01]  /*2260*/  IADD3.X R10, PT, PT, R10, UR10, RZ, P2, !PT ;  /* 0x0000000a0a0a7c10 */ /* 0x000fe200097fe4ff */
[----:B------:R-:W-:Y:S01]  /*2270*/  FADD R27, -R21, -RZ ;  /* 0x800000ff151b7221 */ /* 0x000fe20000000100 */
[----:B-1----:R-:W-:Y:S01]  /*2280*/  LEA R22, P0, R17, R8, 0x2 ;  /* 0x0000000811167211 */ /* 0x002fe200078010ff */
[----:B------:R-:W-:Y:S01]  /*2290*/  REDG.E.ADD.F32.FTZ.RN.STRONG.GPU desc[UR20][R12.64+0x4], R21 ;  /* 0x000004150c0079a6 */ /* 0x000fe2000c12f314 */
[----:B------:R-:W-:-:S02]  /*22a0*/  IADD3 R8, P1, PT, R8, UR7, RZ ;  /* 0x0000000708087c10 */ /* 0x000fc4000ff3e0ff */
[----:B------:R-:W-:Y:S01]  /*22b0*/  LEA.HI.X R23, R17, R9, R10, 0x2, P0 ;  /* 0x0000000911177211 */ /* 0x000fe200000f140a */
[----:B------:R0:W-:Y:S01]  /*22c0*/  REDG.E.ADD.F32.FTZ.RN.STRONG.GPU desc[UR20][R2.64+0x4], R27 ;  /* 0x0000041b020079a6 */ /* 0x0001e2000c12f314 */
[----:B------:R-:W-:Y:S02]  /*22d0*/  IADD3.X R9, PT, PT, R9, UR4, RZ, P1, !PT ;  /* 0x0000000409097c10 */ /* 0x000fe40008ffe4ff */
[C---:B---3--:R-:W-:Y:S01]  /*22e0*/  LEA R24, P0, R7.reuse, R14, 0x2 ;  /* 0x0000000e07187211 */ /* 0x048fe200078010ff */
[----:B------:R-:W-:Y:S01]  /*22f0*/  FADD R17, -R0, -RZ ;  /* 0x800000ff00117221 */ /* 0x000fe20000000100 */
[----:B------:R-:W-:Y:S01]  /*2300*/  IADD3 R14, P1, PT, R14, UR7, RZ ;  /* 0x000000070e0e7c10 */ /* 0x000fe2000ff3e0ff */
[----:B------:R-:W-:Y:S01]  /*2310*/  REDG.E.ADD.F32.FTZ.RN.STRONG.GPU desc[UR20][R22.64+0x4], R0 ;  /* 0x00000400160079a6 */ /* 0x000fe2000c12f314 */
[----:B------:R-:W-:Y:S02]  /*2320*/  LEA.HI.X R25, R7, R15, R6, 0x2, P0 ;  /* 0x0000000f07197211 */ /* 0x000fe400000f1406 */
[----:B------:R-:W-:Y:S01]  /*2330*/  IADD3.X R15, PT, PT, R15, UR4, RZ, P1, !PT ;  /* 0x000000040f0f7c10 */ /* 0x000fe20008ffe4ff */
[----:B------:R-:W-:Y:S01]  /*2340*/  REDG.E.ADD.F32.FTZ.RN.STRONG.GPU desc[UR20][R8.64+0x4], R17 ;  /* 0x00000411080079a6 */ /* 0x000fe2000c12f314 */
[----:B--2---:R-:W-:-:S02]  /*2350*/  IADD3 R6, P1, PT, R18, UR7, RZ ;  /* 0x0000000712067c10 */ /* 0x004fc4000ff3e0ff */
[----:B------:R-:W-:Y:S01]  /*2360*/  LEA R18, P0, R5, R18, 0x2 ;  /* 0x0000001205127211 */ /* 0x000fe200078010ff */
[----:B0-----:R-:W-:Y:S01]  /*2370*/  FADD R3, -R11, -RZ ;  /* 0x800000ff0b037221 */ /* 0x001fe20000000100 */
[----:B------:R-:W-:Y:S01]  /*2380*/  IADD3.X R7, PT, PT, R19, UR4, RZ, P1, !PT ;  /* 0x0000000413077c10 */ /* 0x000fe20008ffe4ff */
[----:B------:R-:W-:Y:S01]  /*2390*/  REDG.E.ADD.F32.FTZ.RN.STRONG.GPU desc[UR20][R24.64+0x4], R11 ;  /* 0x0000040b180079a6 */ /* 0x000fe2000c12f314 */
[----:B------:R-:W-:Y:S01]  /*23a0*/  LEA.HI.X R19, R5, R19, R16, 0x2, P0 ;  /* 0x0000001305137211 */ /* 0x000fe200000f1410 */
[----:B------:R-:W-:Y:S02]  /*23b0*/  FADD R5, -R4, -RZ ;  /* 0x800000ff04057221 */ /* 0x000fe40000000100 */
[----:B------:R-:W-:Y:S04]  /*23c0*/  REDG.E.ADD.F32.FTZ.RN.STRONG.GPU desc[UR20][R14.64+0x4], R3 ;  /* 0x000004030e0079a6 */ /* 0x000fe8000c12f314 */
[----:B------:R-:W-:Y:S04]  /*23d0*/  REDG.E.ADD.F32.FTZ.RN.STRONG.GPU desc[UR20][R18.64+0x4], R4 ;  /* 0x00000404120079a6 */ /* 0x000fe8000c12f314 */
[----:B------:R-:W-:Y:S01]  /*23e0*/  REDG.E.ADD.F32.FTZ.RN.STRONG.GPU desc[UR20][R6.64+0x4], R5 ;  /* 0x00000405060079a6 */ /* 0x000fe2000c12f314 */
[----:B------:R-:W-:Y:S05]  /*23f0*/  EXIT ;  /* 0x000000000000794d */ /* 0x000fea0003800000 */
.L_x_46:
        /* <DEDUP_REMOVED lines=16> */
.L_x_55:


//--------------------- .nv.global.init           --------------------------
	.section	.nv.global.init,"aw",@progbits
	.align	4
.nv.global.init:
	.type		__cudart_i2opi_f,@object
	.size		__cudart_i2opi_f,(.L_2 - __cudart_i2opi_f)
__cudart_i2opi_f:
        /*0000*/ 	.byte	0x41, 0x90, 0x43, 0x3c, 0x99, 0x95, 0x62, 0xdb, 0xc0, 0xdd, 0x34, 0xf5, 0xd1, 0x57, 0x27, 0xfc
        /*0010*/ 	.byte	0x29, 0x15, 0x44, 0x4e, 0x6e, 0x83, 0xf9, 0xa2
.L_2:


//--------------------- .nv.shared.reserved.0     --------------------------
	.section	.nv.shared.reserved.0,"aw",@nobits
	.weak		__nv_reservedSMEM_offset_0_alias
	.size		__nv_reservedSMEM_offset_0_alias, 0, 64
	.other		__nv_reservedSMEM_offset_0_alias,@"STO_CUDA_RESERVED_SHARED STV_DEFAULT"
__nv_reservedSMEM_offset_0_alias:
	.zero		0
	.zero		64


//--------------------- .nv.constant0._Z8finalizePfS_S_ --------------------------
	.section	.nv.constant0._Z8finalizePfS_S_,"a",@progbits
	.sectionflags	@""
	.align	4
.nv.constant0._Z8finalizePfS_S_:
	.zero		920


//--------------------- .nv.constant0._Z11re_redist_hPfS_ --------------------------
	.section	.nv.constant0._Z11re_redist_hPfS_,"a",@progbits
	.sectionflags	@""
	.align	4
.nv.constant0._Z11re_redist_hPfS_:
	.zero		912


//--------------------- .nv.constant0._Z11re_redist_wPfS_ --------------------------
	.section	.nv.constant0._Z11re_redist_wPfS_,"a",@progbits
	.sectionflags	@""
	.align	4
.nv.constant0._Z11re_redist_wPfS_:
	.zero		912


//--------------------- .nv.constant0._Z6redistPfS_S_S_ --------------------------
	.section	.nv.constant0._Z6redistPfS_S_S_,"a",@progbits
	.sectionflags	@""
	.align	4
.nv.constant0._Z6redistPfS_S_S_:
	.zero		928


//--------------------- .nv.constant0._Z17recalc_magnitudesPfS_S_S_S_S_ --------------------------
	.section	.nv.constant0._Z17recalc_magnitudesPfS_S_S_S_S_,"a",@progbits
	.sectionflags	@""
	.align	4
.nv.constant0._Z17recalc_magnitudesPfS_S_S_S_S_:
	.zero		944


//--------------------- .nv.constant0._Z15calc_componentsPfS_S_S_S_S_S_ --------------------------
	.section	.nv.constant0._Z15calc_componentsPfS_S_S_S_S_S_,"a",@progbits
	.sectionflags	@""
	.align	4
.nv.constant0._Z15calc_componentsPfS_S_S_S_S_S_:
	.zero		952


//--------------------- .nv.constant0._Z18calc_contributionsPfS_S_S_S_S_S_ --------------------------
	.section	.nv.constant0._Z18calc_contributionsPfS_S_S_S_S_S_,"a",@progbits
	.sectionflags	@""
	.align	4
.nv.constant0._Z18calc_contributionsPfS_S_S_S_S_S_:
	.zero		952


//--------------------- SYMBOLS --------------------------

	.type		.nv.reservedSmem.offset0,@object
	.size		.nv.reservedSmem.offset0,0x4
